	.target	sm_90a

	.elftype	@"ET_EXEC"


//--------------------- .note.nv.tkinfo           --------------------------
	.section	.note.nv.tkinfo,"",@"SHT_NOTE"
	.sectionflags	@"SHF_NOTE_NV_TKINFO"
	.tkinfo
        /*0018*/ 	.word	0x00000002
        /*0030*/ 	.string	""
        /*0030*/ 	.string	"ptxas"
        /*0030*/ 	.string	"Cuda compilation tools, release 13.0, V13.0.88"
        /*0030*/ 	.string	"Build cuda_13.0.r13.0/compiler.36424714_0"
        /*0030*/ 	.string	"-arch sm_90a -m 64 "



//--------------------- .note.nv.cuinfo           --------------------------
	.section	.note.nv.cuinfo,"",@"SHT_NOTE"
	.sectionflags	@"SHF_NOTE_NV_CUINFO"
        /*0018*/ 	.short	0x0002
        /*001a*/ 	.short	0x005a
        /*001c*/ 	.short	0x0082
	.zero		2


//--------------------- .nv.info                  --------------------------
	.section	.nv.info,"",@"SHT_CUDA_INFO"
	.align	4


	//----- nvinfo : EIATTR_REGCOUNT
	.align		4
        /*0000*/ 	.byte	0x04, 0x2f
        /*0002*/ 	.short	(.L_12 - .L_11)
	.align		4
.L_11:
        /*0004*/ 	.word	index@(_ZN7cutlass13device_kernelINS_4conv6kernel13ConvUniversalINS1_16ConvProblemShapeILNS1_8OperatorE2ELi2EEENS1_10collective14CollectiveConvINS1_46MainloopSm90TmaGmmaWarpSpecializedImplicitGemmILS5_2ELi5ELi2EN4cute5tupleIJNSA_1CILi2EEENSC_ILi1EEESE_EEENS1_36KernelImplicitTmaWarpSpecializedSm90ELi1EEENSB_IJNSC_ILi256EEENSB_IJNSC_ILi64EEEEEESK_EEENS_10bfloat16_tESM_NSA_8TiledMMAINSA_8MMA_AtomIJNSA_4SM904GMMA27MMA_64x64x16_F32BF16BF16_SSILNSQ_5MajorE1ELSS_1ELNSQ_7ScaleInE1ELST_1EEEEEENSA_6LayoutINSB_IJSE_SE_SE_EEENSB_IJNSC_ILi0EEESY_SY_EEEEENSB_IJNSA_10UnderscoreES11_S11_EEEEENS7_6detail26Sm90ImplicitGemmTileTraitsINSA_13SM90_TMA_LOADENSA_14ComposedLayoutINSA_7SwizzleILi3ELi4ELi3EEENSA_18smem_ptr_flag_bitsILi16EEENSW_INSB_IJNSB_IJSJ_NSC_ILi4EEEEEENSB_IJNSC_ILi8EEES1E_EEENSB_IJSE_NSC_ILi5EEEEEEEEENSB_IJNSB_IJSE_NSC_ILi4096EEEEEENSB_IJSJ_NSC_ILi512EEEEEENSB_IJSY_NSC_ILi16384EEEEEEEEEEEEEvEENS15_INSA_30SM90_TMA_LOAD_IM2COL_MULTICASTENS17_IS19_S1B_NSW_INSB_IJNSB_IJSJ_SE_EEES1F_S1H_EEENSB_IJNSB_IJSE_SY_EEES1M_NSB_IJSY_S1J_EEEEEEEEEEvEEEENS_8epilogue10collective6detail29Sm90TmaWarpSpecializedAdapterINS24_15DefaultEpilogueISM_NSB_IJlNSB_IJSE_llEEESY_EEES29_NS23_6thread17LinearCombinationISM_Li1EffLNS2A_9ScaleType4KindE0ELNS_15FloatRoundStyleE2ESM_EENS_4gemm15EpilogueDefaultEEEEEvvEEEEvNT_6ParamsE)
        /*0008*/ 	.word	0x000000a8


	//----- nvinfo : EIATTR_FRAME_SIZE
	.align		4
.L_12:
        /*000c*/ 	.byte	0x04, 0x11
        /*000e*/ 	.short	(.L_14 - .L_13)
	.align		4
.L_13:
        /*0010*/ 	.word	index@(_ZN7cutlass13device_kernelINS_4conv6kernel13ConvUniversalINS1_16ConvProblemShapeILNS1_8OperatorE2ELi2EEENS1_10collective14CollectiveConvINS1_46MainloopSm90TmaGmmaWarpSpecializedImplicitGemmILS5_2ELi5ELi2EN4cute5tupleIJNSA_1CILi2EEENSC_ILi1EEESE_EEENS1_36KernelImplicitTmaWarpSpecializedSm90ELi1EEENSB_IJNSC_ILi256EEENSB_IJNSC_ILi64EEEEEESK_EEENS_10bfloat16_tESM_NSA_8TiledMMAINSA_8MMA_AtomIJNSA_4SM904GMMA27MMA_64x64x16_F32BF16BF16_SSILNSQ_5MajorE1ELSS_1ELNSQ_7ScaleInE1ELST_1EEEEEENSA_6LayoutINSB_IJSE_SE_SE_EEENSB_IJNSC_ILi0EEESY_SY_EEEEENSB_IJNSA_10UnderscoreES11_S11_EEEEENS7_6detail26Sm90ImplicitGemmTileTraitsINSA_13SM90_TMA_LOADENSA_14ComposedLayoutINSA_7SwizzleILi3ELi4ELi3EEENSA_18smem_ptr_flag_bitsILi16EEENSW_INSB_IJNSB_IJSJ_NSC_ILi4EEEEEENSB_IJNSC_ILi8EEES1E_EEENSB_IJSE_NSC_ILi5EEEEEEEEENSB_IJNSB_IJSE_NSC_ILi4096EEEEEENSB_IJSJ_NSC_ILi512EEEEEENSB_IJSY_NSC_ILi16384EEEEEEEEEEEEEvEENS15_INSA_30SM90_TMA_LOAD_IM2COL_MULTICASTENS17_IS19_S1B_NSW_INSB_IJNSB_IJSJ_SE_EEES1F_S1H_EEENSB_IJNSB_IJSE_SY_EEES1M_NSB_IJSY_S1J_EEEEEEEEEEvEEEENS_8epilogue10collective6detail29Sm90TmaWarpSpecializedAdapterINS24_15DefaultEpilogueISM_NSB_IJlNSB_IJSE_llEEESY_EEES29_NS23_6thread17LinearCombinationISM_Li1EffLNS2A_9ScaleType4KindE0ELNS_15FloatRoundStyleE2ESM_EENS_4gemm15EpilogueDefaultEEEEEvvEEEEvNT_6ParamsE)
        /*0014*/ 	.word	0x00000000


	//----- nvinfo : EIATTR_MIN_STACK_SIZE
	.align		4
.L_14:
        /*0018*/ 	.byte	0x04, 0x12
        /*001a*/ 	.short	(.L_16 - .L_15)
	.align		4
.L_15:
        /*001c*/ 	.word	index@(_ZN7cutlass13device_kernelINS_4conv6kernel13ConvUniversalINS1_16ConvProblemShapeILNS1_8OperatorE2ELi2EEENS1_10collective14CollectiveConvINS1_46MainloopSm90TmaGmmaWarpSpecializedImplicitGemmILS5_2ELi5ELi2EN4cute5tupleIJNSA_1CILi2EEENSC_ILi1EEESE_EEENS1_36KernelImplicitTmaWarpSpecializedSm90ELi1EEENSB_IJNSC_ILi256EEENSB_IJNSC_ILi64EEEEEESK_EEENS_10bfloat16_tESM_NSA_8TiledMMAINSA_8MMA_AtomIJNSA_4SM904GMMA27MMA_64x64x16_F32BF16BF16_SSILNSQ_5MajorE1ELSS_1ELNSQ_7ScaleInE1ELST_1EEEEEENSA_6LayoutINSB_IJSE_SE_SE_EEENSB_IJNSC_ILi0EEESY_SY_EEEEENSB_IJNSA_10UnderscoreES11_S11_EEEEENS7_6detail26Sm90ImplicitGemmTileTraitsINSA_13SM90_TMA_LOADENSA_14ComposedLayoutINSA_7SwizzleILi3ELi4ELi3EEENSA_18smem_ptr_flag_bitsILi16EEENSW_INSB_IJNSB_IJSJ_NSC_ILi4EEEEEENSB_IJNSC_ILi8EEES1E_EEENSB_IJSE_NSC_ILi5EEEEEEEEENSB_IJNSB_IJSE_NSC_ILi4096EEEEEENSB_IJSJ_NSC_ILi512EEEEEENSB_IJSY_NSC_ILi16384EEEEEEEEEEEEEvEENS15_INSA_30SM90_TMA_LOAD_IM2COL_MULTICASTENS17_IS19_S1B_NSW_INSB_IJNSB_IJSJ_SE_EEES1F_S1H_EEENSB_IJNSB_IJSE_SY_EEES1M_NSB_IJSY_S1J_EEEEEEEEEEvEEEENS_8epilogue10collective6detail29Sm90TmaWarpSpecializedAdapterINS24_15DefaultEpilogueISM_NSB_IJlNSB_IJSE_llEEESY_EEES29_NS23_6thread17LinearCombinationISM_Li1EffLNS2A_9ScaleType4KindE0ELNS_15FloatRoundStyleE2ESM_EENS_4gemm15EpilogueDefaultEEEEEvvEEEEvNT_6ParamsE)
        /*0020*/ 	.word	0x00000000
.L_16:


//--------------------- .nv.compat                --------------------------
	.section	.nv.compat,"",@"SHT_CUDA_COMPAT_INFO"
	.align	4
        /*0000*/ 	.byte	0x02, 0x09, 0x01, 0x00, 0x02, 0x02, 0x04, 0x00, 0x02, 0x05, 0x05, 0x00, 0x03, 0x07, 0x01, 0x01
        /*0010*/ 	.byte	0x02, 0x03, 0x01, 0x00, 0x02, 0x06, 0x01, 0x00, 0x04, 0x0b, 0x08, 0x00, 0x00, 0x00, 0x00, 0x00
        /*0020*/ 	.byte	0x00, 0x00, 0x00, 0x00


//--------------------- .nv.info._ZN7cutlass13device_kernelINS_4conv6kernel13ConvUniversalINS1_16ConvProblemShapeILNS1_8OperatorE2ELi2EEENS1_10collective14CollectiveConvINS1_46MainloopSm90TmaGmmaWarpSpecializedImplicitGemmILS5_2ELi5ELi2EN4cute5tupleIJNSA_1CILi2EEENSC_ILi1EEESE_EEENS1_36KernelImplicitTmaWarpSpecializedSm90ELi1EEENSB_IJNSC_ILi256EEENSB_IJNSC_ILi64EEEEEESK_EEENS_10bfloat16_tESM_NSA_8TiledMMAINSA_8MMA_AtomIJNSA_4SM904GMMA27MMA_64x64x16_F32BF16BF16_SSILNSQ_5MajorE1ELSS_1ELNSQ_7ScaleInE1ELST_1EEEEEENSA_6LayoutINSB_IJSE_SE_SE_EEENSB_IJNSC_ILi0EEESY_SY_EEEEENSB_IJNSA_10UnderscoreES11_S11_EEEEENS7_6detail26Sm90ImplicitGemmTileTraitsINSA_13SM90_TMA_LOADENSA_14ComposedLayoutINSA_7SwizzleILi3ELi4ELi3EEENSA_18smem_ptr_flag_bitsILi16EEENSW_INSB_IJNSB_IJSJ_NSC_ILi4EEEEEENSB_IJNSC_ILi8EEES1E_EEENSB_IJSE_NSC_ILi5EEEEEEEEENSB_IJNSB_IJSE_NSC_ILi4096EEEEEENSB_IJSJ_NSC_ILi512EEEEEENSB_IJSY_NSC_ILi16384EEEEEEEEEEEEEvEENS15_INSA_30SM90_TMA_LOAD_IM2COL_MULTICASTENS17_IS19_S1B_NSW_INSB_IJNSB_IJSJ_SE_EEES1F_S1H_EEENSB_IJNSB_IJSE_SY_EEES1M_NSB_IJSY_S1J_EEEEEEEEEEvEEEENS_8epilogue10collective6detail29Sm90TmaWarpSpecializedAdapterINS24_15DefaultEpilogueISM_NSB_IJlNSB_IJSE_llEEESY_EEES29_NS23_6thread17LinearCombinationISM_Li1EffLNS2A_9ScaleType4KindE0ELNS_15FloatRoundStyleE2ESM_EENS_4gemm15EpilogueDefaultEEEEEvvEEEEvNT_6ParamsE --------------------------
	.section	.nv.info._ZN7cutlass13device_kernelINS_4conv6kernel13ConvUniversalINS1_16ConvProblemShapeILNS1_8OperatorE2ELi2EEENS1_10collective14CollectiveConvINS1_46MainloopSm90TmaGmmaWarpSpecializedImplicitGemmILS5_2ELi5ELi2EN4cute5tupleIJNSA_1CILi2EEENSC_ILi1EEESE_EEENS1_36KernelImplicitTmaWarpSpecializedSm90ELi1EEENSB_IJNSC_ILi256EEENSB_IJNSC_ILi64EEEEEESK_EEENS_10bfloat16_tESM_NSA_8TiledMMAINSA_8MMA_AtomIJNSA_4SM904GMMA27MMA_64x64x16_F32BF16BF16_SSILNSQ_5MajorE1ELSS_1ELNSQ_7ScaleInE1ELST_1EEEEEENSA_6LayoutINSB_IJSE_SE_SE_EEENSB_IJNSC_ILi0EEESY_SY_EEEEENSB_IJNSA_10UnderscoreES11_S11_EEEEENS7_6detail26Sm90ImplicitGemmTileTraitsINSA_13SM90_TMA_LOADENSA_14ComposedLayoutINSA_7SwizzleILi3ELi4ELi3EEENSA_18smem_ptr_flag_bitsILi16EEENSW_INSB_IJNSB_IJSJ_NSC_ILi4EEEEEENSB_IJNSC_ILi8EEES1E_EEENSB_IJSE_NSC_ILi5EEEEEEEEENSB_IJNSB_IJSE_NSC_ILi4096EEEEEENSB_IJSJ_NSC_ILi512EEEEEENSB_IJSY_NSC_ILi16384EEEEEEEEEEEEEvEENS15_INSA_30SM90_TMA_LOAD_IM2COL_MULTICASTENS17_IS19_S1B_NSW_INSB_IJNSB_IJSJ_SE_EEES1F_S1H_EEENSB_IJNSB_IJSE_SY_EEES1M_NSB_IJSY_S1J_EEEEEEEEEEvEEEENS_8epilogue10collective6detail29Sm90TmaWarpSpecializedAdapterINS24_15DefaultEpilogueISM_NSB_IJlNSB_IJSE_llEEESY_EEES29_NS23_6thread17LinearCombinationISM_Li1EffLNS2A_9ScaleType4KindE0ELNS_15FloatRoundStyleE2ESM_EENS_4gemm15EpilogueDefaultEEEEEvvEEEEvNT_6ParamsE,"",@"SHT_CUDA_INFO"
	.sectionflags	@""
	.align	4


	//----- nvinfo : EIATTR_CUDA_API_VERSION
	.align		4
        /*0000*/ 	.byte	0x04, 0x37
        /*0002*/ 	.short	(.L_18 - .L_17)
.L_17:
        /*0004*/ 	.word	0x00000082


	//----- nvinfo : EIATTR_KPARAM_INFO
	.align		4
.L_18:
        /*0008*/ 	.byte	0x04, 0x17
        /*000a*/ 	.short	(.L_20 - .L_19)
.L_19:
        /*000c*/ 	.word	0x00000000
        /*0010*/ 	.short	0x0000
        /*0012*/ 	.short	0x0070
        /*0014*/ 	.byte	0x00, 0xf0, 0x01, 0x0e


	//----- nvinfo : EIATTR_SPARSE_MMA_MASK
	.align		4
.L_20:
        /*0018*/ 	.byte	0x03, 0x50
        /*001a*/ 	.short	0x0000


	//----- nvinfo : EIATTR_MAXREG_COUNT
	.align		4
        /*001c*/ 	.byte	0x03, 0x1b
        /*001e*/ 	.short	0x00ff


	//----- nvinfo : EIATTR_NUM_BARRIERS
	.align		4
        /*0020*/ 	.byte	0x02, 0x4c
        /*0022*/ 	.byte	0x01
	.zero		1


	//----- nvinfo : EIATTR_MERCURY_ISA_VERSION
	.align		4
        /*0024*/ 	.byte	0x03, 0x5f
        /*0026*/ 	.short	0x0101


	//----- nvinfo : EIATTR_COOP_GROUP_MASK_REGIDS
	.align		4
        /*0028*/ 	.byte	0x04, 0x29
        /*002a*/ 	.short	(.L_22 - .L_21)


	//   ....[0]....
.L_21:
        /*002c*/ 	.word	0xffffffff


	//   ....[1]....
        /*0030*/ 	.word	0xffffffff


	//   ....[2]....
        /*0034*/ 	.word	0xffffffff


	//   ....[3]....
        /*0038*/ 	.word	0xffffffff


	//----- nvinfo : EIATTR_COOP_GROUP_INSTR_OFFSETS
	.align		4
.L_22:
        /*003c*/ 	.byte	0x04, 0x28
        /*003e*/ 	.short	(.L_24 - .L_23)


	//   ....[0]....
.L_23:
        /*0040*/ 	.word	0x00000070


	//   ....[1]....
        /*0044*/ 	.word	0x00000080


	//   ....[2]....
        /*0048*/ 	.word	0x00000140


	//   ....[3]....
        /*004c*/ 	.word	0x000006c0


	//----- nvinfo : EIATTR_MBARRIER_INSTR_OFFSETS
	.align		4
.L_24:
        /*0050*/ 	.byte	0x04, 0x39
        /*0052*/ 	.short	(.L_26 - .L_25)


	//   ....[0]....
.L_25:
        /*0054*/ 	.word	0x000002f0
        /*0058*/ 	.word	0x000000ff
        /*005c*/ 	.word	0x00032000
        /*0060*/ 	.short	0x0100
        /*0062*/ 	.byte	0x08
	.zero		1


	//   ....[1]....
        /*0064*/ 	.word	0x00000300
        /*0068*/ 	.word	0x000000ff
        /*006c*/ 	.word	0x00032028
        /*0070*/ 	.short	0x0100
        /*0072*/ 	.byte	0x08
	.zero		1


	//   ....[2]....
        /*0074*/ 	.word	0x00000310
        /*0078*/ 	.word	0x000000ff
        /*007c*/ 	.word	0x00032008
        /*0080*/ 	.short	0x0100
        /*0082*/ 	.byte	0x08
	.zero		1


	//   ....[3]....
        /*0084*/ 	.word	0x00000320
        /*0088*/ 	.word	0x000000ff
        /*008c*/ 	.word	0x00032030
        /*0090*/ 	.short	0x0100
        /*0092*/ 	.byte	0x08
	.zero		1


	//   ....[4]....
        /*0094*/ 	.word	0x00000330
        /*0098*/ 	.word	0x000000ff
        /*009c*/ 	.word	0x00032010
        /*00a0*/ 	.short	0x0100
        /*00a2*/ 	.byte	0x08
	.zero		1


	//   ....[5]....
        /*00a4*/ 	.word	0x00000340
        /*00a8*/ 	.word	0x000000ff
        /*00ac*/ 	.word	0x00032038
        /*00b0*/ 	.short	0x0100
        /*00b2*/ 	.byte	0x08
	.zero		1


	//   ....[6]....
        /*00b4*/ 	.word	0x00000350
        /*00b8*/ 	.word	0x000000ff
        /*00bc*/ 	.word	0x00032018
        /*00c0*/ 	.short	0x0100
        /*00c2*/ 	.byte	0x08
	.zero		1


	//   ....[7]....
        /*00c4*/ 	.word	0x00000360
        /*00c8*/ 	.word	0x000000ff
        /*00cc*/ 	.word	0x00032040
        /*00d0*/ 	.short	0x0100
        /*00d2*/ 	.byte	0x08
	.zero		1


	//   ....[8]....
        /*00d4*/ 	.word	0x00000370
        /*00d8*/ 	.word	0x000000ff
        /*00dc*/ 	.word	0x00032020
        /*00e0*/ 	.short	0x0100
        /*00e2*/ 	.byte	0x08
	.zero		1


	//   ....[9]....
        /*00e4*/ 	.word	0x00000380
        /*00e8*/ 	.word	0x000000ff
        /*00ec*/ 	.word	0x00032048
        /*00f0*/ 	.short	0x0100
        /*00f2*/ 	.byte	0x08
	.zero		1


	//   ....[10]....
        /*00f4*/ 	.word	0x000012a0
        /*00f8*/ 	.word	0x0000000a
        /*00fc*/ 	.word	0x00032000
        /*0100*/ 	.short	0x010a
        /*0102*/ 	.byte	0x3f
	.zero		1


	//   ....[11]....
        /*0104*/ 	.word	0x00001900
        /*0108*/ 	.word	0x0000000c
        /*010c*/ 	.word	0x00032000
        /*0110*/ 	.short	0x010a
        /*0112*/ 	.byte	0x3f
	.zero		1


	//   ....[12]....
        /*0114*/ 	.word	0x00001e50
        /*0118*/ 	.word	0x0000000c
        /*011c*/ 	.word	0x00000000
        /*0120*/ 	.short	0x0101
        /*0122*/ 	.byte	0x3f
	.zero		1


	//   ....[13]....
        /*0124*/ 	.word	0x000020a0
        /*0128*/ 	.word	0x0000000a
        /*012c*/ 	.word	0x00000000
        /*0130*/ 	.short	0x0101
        /*0132*/ 	.byte	0x3f
	.zero		1


	//   ....[14]....
        /*0134*/ 	.word	0x0000cc40
        /*0138*/ 	.word	0x00000009
        /*013c*/ 	.word	0x00032028
        /*0140*/ 	.short	0x010a
        /*0142*/ 	.byte	0x3f
	.zero		1


	//   ....[15]....
        /*0144*/ 	.word	0x0000d330
        /*0148*/ 	.word	0x00000002
        /*014c*/ 	.word	0x00000000
        /*0150*/ 	.short	0x010a
        /*0152*/ 	.byte	0x3f
	.zero		1


	//   ....[16]....
        /*0154*/ 	.word	0x0000d3e0
        /*0158*/ 	.word	0x00000000
        /*015c*/ 	.word	0x00000000
        /*0160*/ 	.short	0x010a
        /*0162*/ 	.byte	0x3f
	.zero		1


	//   ....[17]....
        /*0164*/ 	.word	0x0000d490
        /*0168*/ 	.word	0x00000000
        /*016c*/ 	.word	0x00000000
        /*0170*/ 	.short	0x010a
        /*0172*/ 	.byte	0x3f
	.zero		1


	//   ....[18]....
        /*0174*/ 	.word	0x0000d540
        /*0178*/ 	.word	0x00000000
        /*017c*/ 	.word	0x00000000
        /*0180*/ 	.short	0x010a
        /*0182*/ 	.byte	0x3f
	.zero		1


	//   ....[19]....
        /*0184*/ 	.word	0x0000d5f0
        /*0188*/ 	.word	0x00000008
        /*018c*/ 	.word	0x00000000
        /*0190*/ 	.short	0x010a
        /*0192*/ 	.byte	0x3f
	.zero		1


	//----- nvinfo : EIATTR_NUM_MBARRIERS
	.align		4
.L_26:
        /*0194*/ 	.byte	0x03, 0x38
        /*0196*/ 	.short	0x000a


	//----- nvinfo : EIATTR_EXIT_INSTR_OFFSETS
	.align		4
        /*0198*/ 	.byte	0x04, 0x1c
        /*019a*/ 	.short	(.L_28 - .L_27)


	//   ....[0]....
.L_27:
        /*019c*/ 	.word	0x00000dd0


	//   ....[1]....
        /*01a0*/ 	.word	0x000022f0


	//   ....[2]....
        /*01a4*/ 	.word	0x000023f0


	//   ....[3]....
        /*01a8*/ 	.word	0x000097a0


	//   ....[4]....
        /*01ac*/ 	.word	0x000097e0


	//   ....[5]....
        /*01b0*/ 	.word	0x0000c9f0


	//   ....[6]....
        /*01b4*/ 	.word	0x0000ca30


	//   ....[7]....
        /*01b8*/ 	.word	0x0000ca50


	//   ....[8]....
        /*01bc*/ 	.word	0x0000d220


	//   ....[9]....
        /*01c0*/ 	.word	0x0000d620


	//----- nvinfo : EIATTR_MAX_THREADS
	.align		4
.L_28:
        /*01c4*/ 	.byte	0x04, 0x05
        /*01c6*/ 	.short	(.L_30 - .L_29)
.L_29:
        /*01c8*/ 	.word	0x00000100
        /*01cc*/ 	.word	0x00000001
        /*01d0*/ 	.word	0x00000001


	//----- nvinfo : EIATTR_CRS_STACK_SIZE
	.align		4
.L_30:
        /*01d4*/ 	.byte	0x04, 0x1e
        /*01d6*/ 	.short	(.L_32 - .L_31)
.L_31:
        /*01d8*/ 	.word	0x00000000


	//----- nvinfo : EIATTR_CBANK_PARAM_SIZE
	.align		4
.L_32:
        /*01dc*/ 	.byte	0x03, 0x19
        /*01de*/ 	.short	0x03f0


	//----- nvinfo : EIATTR_PARAM_CBANK
	.align		4
        /*01e0*/ 	.byte	0x04, 0x0a
        /*01e2*/ 	.short	(.L_34 - .L_33)
	.align		4
.L_33:
        /*01e4*/ 	.word	index@(.nv.constant0._ZN7cutlass13device_kernelINS_4conv6kernel13ConvUniversalINS1_16ConvProblemShapeILNS1_8OperatorE2ELi2EEENS1_10collective14CollectiveConvINS1_46MainloopSm90TmaGmmaWarpSpecializedImplicitGemmILS5_2ELi5ELi2EN4cute5tupleIJNSA_1CILi2EEENSC_ILi1EEESE_EEENS1_36KernelImplicitTmaWarpSpecializedSm90ELi1EEENSB_IJNSC_ILi256EEENSB_IJNSC_ILi64EEEEEESK_EEENS_10bfloat16_tESM_NSA_8TiledMMAINSA_8MMA_AtomIJNSA_4SM904GMMA27MMA_64x64x16_F32BF16BF16_SSILNSQ_5MajorE1ELSS_1ELNSQ_7ScaleInE1ELST_1EEEEEENSA_6LayoutINSB_IJSE_SE_SE_EEENSB_IJNSC_ILi0EEESY_SY_EEEEENSB_IJNSA_10UnderscoreES11_S11_EEEEENS7_6detail26Sm90ImplicitGemmTileTraitsINSA_13SM90_TMA_LOADENSA_14ComposedLayoutINSA_7SwizzleILi3ELi4ELi3EEENSA_18smem_ptr_flag_bitsILi16EEENSW_INSB_IJNSB_IJSJ_NSC_ILi4EEEEEENSB_IJNSC_ILi8EEES1E_EEENSB_IJSE_NSC_ILi5EEEEEEEEENSB_IJNSB_IJSE_NSC_ILi4096EEEEEENSB_IJSJ_NSC_ILi512EEEEEENSB_IJSY_NSC_ILi16384EEEEEEEEEEEEEvEENS15_INSA_30SM90_TMA_LOAD_IM2COL_MULTICASTENS17_IS19_S1B_NSW_INSB_IJNSB_IJSJ_SE_EEES1F_S1H_EEENSB_IJNSB_IJSE_SY_EEES1M_NSB_IJSY_S1J_EEEEEEEEEEvEEEENS_8epilogue10collective6detail29Sm90TmaWarpSpecializedAdapterINS24_15DefaultEpilogueISM_NSB_IJlNSB_IJSE_llEEESY_EEES29_NS23_6thread17LinearCombinationISM_Li1EffLNS2A_9ScaleType4KindE0ELNS_15FloatRoundStyleE2ESM_EENS_4gemm15EpilogueDefaultEEEEEvvEEEEvNT_6ParamsE)
        /*01e8*/ 	.short	0x0210
        /*01ea*/ 	.short	0x03f0


	//----- nvinfo : EIATTR_SW_WAR
	.align		4
.L_34:
        /*01ec*/ 	.byte	0x04, 0x36
        /*01ee*/ 	.short	(.L_36 - .L_35)
.L_35:
        /*01f0*/ 	.word	0x00000008
.L_36:


//--------------------- .nv.callgraph             --------------------------
	.section	.nv.callgraph,"",@"SHT_CUDA_CALLGRAPH"
	.align	4
	.sectionentsize	8
	.align		4
        /*0000*/ 	.word	0x00000000
	.align		4
        /*0004*/ 	.word	0xffffffff
	.align		4
        /*0008*/ 	.word	0x00000000
	.align		4
        /*000c*/ 	.word	0xfffffffe
	.align		4
        /*0010*/ 	.word	0x00000000
	.align		4
        /*0014*/ 	.word	0xfffffffd
	.align		4
        /*0018*/ 	.word	0x00000000
	.align		4
        /*001c*/ 	.word	0xfffffffc


//--------------------- .nv.constant4             --------------------------
	.section	.nv.constant4,"a",@progbits
	.align	8
	.align		8
.nv.constant4:
        /*0000*/ 	.dword	_ZN39_INTERNAL_4b3d3574_4_k_cu_f53488ef_33314cuda3std3__45__cpo5beginE
	.align		8
        /*0008*/ 	.dword	_ZN39_INTERNAL_4b3d3574_4_k_cu_f53488ef_33314cuda3std3__45__cpo3endE
	.align		8
        /*0010*/ 	.dword	_ZN39_INTERNAL_4b3d3574_4_k_cu_f53488ef_33314cuda3std3__45__cpo6cbeginE
	.align		8
        /*0018*/ 	.dword	_ZN39_INTERNAL_4b3d3574_4_k_cu_f53488ef_33314cuda3std3__45__cpo4cendE
	.align		8
        /*0020*/ 	.dword	_ZN39_INTERNAL_4b3d3574_4_k_cu_f53488ef_33314cuda3std3__441_GLOBAL__N__4b3d3574_4_k_cu_f53488ef_33316ignoreE
	.align		8
        /*0028*/ 	.dword	_ZN39_INTERNAL_4b3d3574_4_k_cu_f53488ef_33314cuda3std3__419piecewise_constructE
	.align		8
        /*0030*/ 	.dword	_ZN39_INTERNAL_4b3d3574_4_k_cu_f53488ef_33314cuda3std3__48in_placeE
	.align		8
        /*0038*/ 	.dword	_ZN39_INTERNAL_4b3d3574_4_k_cu_f53488ef_33314cuda3std6ranges3__45__cpo4swapE
	.align		8
        /*0040*/ 	.dword	_ZN39_INTERNAL_4b3d3574_4_k_cu_f53488ef_33314cuda3std6ranges3__45__cpo9iter_moveE
	.align		8
        /*0048*/ 	.dword	_ZN39_INTERNAL_4b3d3574_4_k_cu_f53488ef_33314cute7productE
	.align		8
        /*0050*/ 	.dword	_ZN39_INTERNAL_4b3d3574_4_k_cu_f53488ef_33314cute1_E


//--------------------- .text._ZN7cutlass13device_kernelINS_4conv6kernel13ConvUniversalINS1_16ConvProblemShapeILNS1_8OperatorE2ELi2EEENS1_10collective14CollectiveConvINS1_46MainloopSm90TmaGmmaWarpSpecializedImplicitGemmILS5_2ELi5ELi2EN4cute5tupleIJNSA_1CILi2EEENSC_ILi1EEESE_EEENS1_36KernelImplicitTmaWarpSpecializedSm90ELi1EEENSB_IJNSC_ILi256EEENSB_IJNSC_ILi64EEEEEESK_EEENS_10bfloat16_tESM_NSA_8TiledMMAINSA_8MMA_AtomIJNSA_4SM904GMMA27MMA_64x64x16_F32BF16BF16_SSILNSQ_5MajorE1ELSS_1ELNSQ_7ScaleInE1ELST_1EEEEEENSA_6LayoutINSB_IJSE_SE_SE_EEENSB_IJNSC_ILi0EEESY_SY_EEEEENSB_IJNSA_10UnderscoreES11_S11_EEEEENS7_6detail26Sm90ImplicitGemmTileTraitsINSA_13SM90_TMA_LOADENSA_14ComposedLayoutINSA_7SwizzleILi3ELi4ELi3EEENSA_18smem_ptr_flag_bitsILi16EEENSW_INSB_IJNSB_IJSJ_NSC_ILi4EEEEEENSB_IJNSC_ILi8EEES1E_EEENSB_IJSE_NSC_ILi5EEEEEEEEENSB_IJNSB_IJSE_NSC_ILi4096EEEEEENSB_IJSJ_NSC_ILi512EEEEEENSB_IJSY_NSC_ILi16384EEEEEEEEEEEEEvEENS15_INSA_30SM90_TMA_LOAD_IM2COL_MULTICASTENS17_IS19_S1B_NSW_INSB_IJNSB_IJSJ_SE_EEES1F_S1H_EEENSB_IJNSB_IJSE_SY_EEES1M_NSB_IJSY_S1J_EEEEEEEEEEvEEEENS_8epilogue10collective6detail29Sm90TmaWarpSpecializedAdapterINS24_15DefaultEpilogueISM_NSB_IJlNSB_IJSE_llEEESY_EEES29_NS23_6thread17LinearCombinationISM_Li1EffLNS2A_9ScaleType4KindE0ELNS_15FloatRoundStyleE2ESM_EENS_4gemm15EpilogueDefaultEEEEEvvEEEEvNT_6ParamsE --------------------------
	.section	.text._ZN7cutlass13device_kernelINS_4conv6kernel13ConvUniversalINS1_16ConvProblemShapeILNS1_8OperatorE2ELi2EEENS1_10collective14CollectiveConvINS1_46MainloopSm90TmaGmmaWarpSpecializedImplicitGemmILS5_2ELi5ELi2EN4cute5tupleIJNSA_1CILi2EEENSC_ILi1EEESE_EEENS1_36KernelImplicitTmaWarpSpecializedSm90ELi1EEENSB_IJNSC_ILi256EEENSB_IJNSC_ILi64EEEEEESK_EEENS_10bfloat16_tESM_NSA_8TiledMMAINSA_8MMA_AtomIJNSA_4SM904GMMA27MMA_64x64x16_F32BF16BF16_SSILNSQ_5MajorE1ELSS_1ELNSQ_7ScaleInE1ELST_1EEEEEENSA_6LayoutINSB_IJSE_SE_SE_EEENSB_IJNSC_ILi0EEESY_SY_EEEEENSB_IJNSA_10UnderscoreES11_S11_EEEEENS7_6detail26Sm90ImplicitGemmTileTraitsINSA_13SM90_TMA_LOADENSA_14ComposedLayoutINSA_7SwizzleILi3ELi4ELi3EEENSA_18smem_ptr_flag_bitsILi16EEENSW_INSB_IJNSB_IJSJ_NSC_ILi4EEEEEENSB_IJNSC_ILi8EEES1E_EEENSB_IJSE_NSC_ILi5EEEEEEEEENSB_IJNSB_IJSE_NSC_ILi4096EEEEEENSB_IJSJ_NSC_ILi512EEEEEENSB_IJSY_NSC_ILi16384EEEEEEEEEEEEEvEENS15_INSA_30SM90_TMA_LOAD_IM2COL_MULTICASTENS17_IS19_S1B_NSW_INSB_IJNSB_IJSJ_SE_EEES1F_S1H_EEENSB_IJNSB_IJSE_SY_EEES1M_NSB_IJSY_S1J_EEEEEEEEEEvEEEENS_8epilogue10collective6detail29Sm90TmaWarpSpecializedAdapterINS24_15DefaultEpilogueISM_NSB_IJlNSB_IJSE_llEEESY_EEES29_NS23_6thread17LinearCombinationISM_Li1EffLNS2A_9ScaleType4KindE0ELNS_15FloatRoundStyleE2ESM_EENS_4gemm15EpilogueDefaultEEEEEvvEEEEvNT_6ParamsE,"ax",@progbits
	.align	128
.text._ZN7cutlass13device_kernelINS_4conv6kernel13ConvUniversalINS1_16ConvProblemShapeILNS1_8OperatorE2ELi2EEENS1_10collective14CollectiveConvINS1_46MainloopSm90TmaGmmaWarpSpecializedImplicitGemmILS5_2ELi5ELi2EN4cute5tupleIJNSA_1CILi2EEENSC_ILi1EEESE_EEENS1_36KernelImplicitTmaWarpSpecializedSm90ELi1EEENSB_IJNSC_ILi256EEENSB_IJNSC_ILi64EEEEEESK_EEENS_10bfloat16_tESM_NSA_8TiledMMAINSA_8MMA_AtomIJNSA_4SM904GMMA27MMA_64x64x16_F32BF16BF16_SSILNSQ_5MajorE1ELSS_1ELNSQ_7ScaleInE1ELST_1EEEEEENSA_6LayoutINSB_IJSE_SE_SE_EEENSB_IJNSC_ILi0EEESY_SY_EEEEENSB_IJNSA_10UnderscoreES11_S11_EEEEENS7_6detail26Sm90ImplicitGemmTileTraitsINSA_13SM90_TMA_LOADENSA_14ComposedLayoutINSA_7SwizzleILi3ELi4ELi3EEENSA_18smem_ptr_flag_bitsILi16EEENSW_INSB_IJNSB_IJSJ_NSC_ILi4EEEEEENSB_IJNSC_ILi8EEES1E_EEENSB_IJSE_NSC_ILi5EEEEEEEEENSB_IJNSB_IJSE_NSC_ILi4096EEEEEENSB_IJSJ_NSC_ILi512EEEEEENSB_IJSY_NSC_ILi16384EEEEEEEEEEEEEvEENS15_INSA_30SM90_TMA_LOAD_IM2COL_MULTICASTENS17_IS19_S1B_NSW_INSB_IJNSB_IJSJ_SE_EEES1F_S1H_EEENSB_IJNSB_IJSE_SY_EEES1M_NSB_IJSY_S1J_EEEEEEEEEEvEEEENS_8epilogue10collective6detail29Sm90TmaWarpSpecializedAdapterINS24_15DefaultEpilogueISM_NSB_IJlNSB_IJSE_llEEESY_EEES29_NS23_6thread17LinearCombinationISM_Li1EffLNS2A_9ScaleType4KindE0ELNS_15FloatRoundStyleE2ESM_EENS_4gemm15EpilogueDefaultEEEEEvvEEEEvNT_6ParamsE:
        .type           _ZN7cutlass13device_kernelINS_4conv6kernel13ConvUniversalINS1_16ConvProblemShapeILNS1_8OperatorE2ELi2EEENS1_10collective14CollectiveConvINS1_46MainloopSm90TmaGmmaWarpSpecializedImplicitGemmILS5_2ELi5ELi2EN4cute5tupleIJNSA_1CILi2EEENSC_ILi1EEESE_EEENS1_36KernelImplicitTmaWarpSpecializedSm90ELi1EEENSB_IJNSC_ILi256EEENSB_IJNSC_ILi64EEEEEESK_EEENS_10bfloat16_tESM_NSA_8TiledMMAINSA_8MMA_AtomIJNSA_4SM904GMMA27MMA_64x64x16_F32BF16BF16_SSILNSQ_5MajorE1ELSS_1ELNSQ_7ScaleInE1ELST_1EEEEEENSA_6LayoutINSB_IJSE_SE_SE_EEENSB_IJNSC_ILi0EEESY_SY_EEEEENSB_IJNSA_10UnderscoreES11_S11_EEEEENS7_6detail26Sm90ImplicitGemmTileTraitsINSA_13SM90_TMA_LOADENSA_14ComposedLayoutINSA_7SwizzleILi3ELi4ELi3EEENSA_18smem_ptr_flag_bitsILi16EEENSW_INSB_IJNSB_IJSJ_NSC_ILi4EEEEEENSB_IJNSC_ILi8EEES1E_EEENSB_IJSE_NSC_ILi5EEEEEEEEENSB_IJNSB_IJSE_NSC_ILi4096EEEEEENSB_IJSJ_NSC_ILi512EEEEEENSB_IJSY_NSC_ILi16384EEEEEEEEEEEEEvEENS15_INSA_30SM90_TMA_LOAD_IM2COL_MULTICASTENS17_IS19_S1B_NSW_INSB_IJNSB_IJSJ_SE_EEES1F_S1H_EEENSB_IJNSB_IJSE_SY_EEES1M_NSB_IJSY_S1J_EEEEEEEEEEvEEEENS_8epilogue10collective6detail29Sm90TmaWarpSpecializedAdapterINS24_15DefaultEpilogueISM_NSB_IJlNSB_IJSE_llEEESY_EEES29_NS23_6thread17LinearCombinationISM_Li1EffLNS2A_9ScaleType4KindE0ELNS_15FloatRoundStyleE2ESM_EENS_4gemm15EpilogueDefaultEEEEEvvEEEEvNT_6ParamsE,@function
        .size           _ZN7cutlass13device_kernelINS_4conv6kernel13ConvUniversalINS1_16ConvProblemShapeILNS1_8OperatorE2ELi2EEENS1_10collective14CollectiveConvINS1_46MainloopSm90TmaGmmaWarpSpecializedImplicitGemmILS5_2ELi5ELi2EN4cute5tupleIJNSA_1CILi2EEENSC_ILi1EEESE_EEENS1_36KernelImplicitTmaWarpSpecializedSm90ELi1EEENSB_IJNSC_ILi256EEENSB_IJNSC_ILi64EEEEEESK_EEENS_10bfloat16_tESM_NSA_8TiledMMAINSA_8MMA_AtomIJNSA_4SM904GMMA27MMA_64x64x16_F32BF16BF16_SSILNSQ_5MajorE1ELSS_1ELNSQ_7ScaleInE1ELST_1EEEEEENSA_6LayoutINSB_IJSE_SE_SE_EEENSB_IJNSC_ILi0EEESY_SY_EEEEENSB_IJNSA_10UnderscoreES11_S11_EEEEENS7_6detail26Sm90ImplicitGemmTileTraitsINSA_13SM90_TMA_LOADENSA_14ComposedLayoutINSA_7SwizzleILi3ELi4ELi3EEENSA_18smem_ptr_flag_bitsILi16EEENSW_INSB_IJNSB_IJSJ_NSC_ILi4EEEEEENSB_IJNSC_ILi8EEES1E_EEENSB_IJSE_NSC_ILi5EEEEEEEEENSB_IJNSB_IJSE_NSC_ILi4096EEEEEENSB_IJSJ_NSC_ILi512EEEEEENSB_IJSY_NSC_ILi16384EEEEEEEEEEEEEvEENS15_INSA_30SM90_TMA_LOAD_IM2COL_MULTICASTENS17_IS19_S1B_NSW_INSB_IJNSB_IJSJ_SE_EEES1F_S1H_EEENSB_IJNSB_IJSE_SY_EEES1M_NSB_IJSY_S1J_EEEEEEEEEEvEEEENS_8epilogue10collective6detail29Sm90TmaWarpSpecializedAdapterINS24_15DefaultEpilogueISM_NSB_IJlNSB_IJSE_llEEESY_EEES29_NS23_6thread17LinearCombinationISM_Li1EffLNS2A_9ScaleType4KindE0ELNS_15FloatRoundStyleE2ESM_EENS_4gemm15EpilogueDefaultEEEEEvvEEEEvNT_6ParamsE,(.L_x_260 - _ZN7cutlass13device_kernelINS_4conv6kernel13ConvUniversalINS1_16ConvProblemShapeILNS1_8OperatorE2ELi2EEENS1_10collective14CollectiveConvINS1_46MainloopSm90TmaGmmaWarpSpecializedImplicitGemmILS5_2ELi5ELi2EN4cute5tupleIJNSA_1CILi2EEENSC_ILi1EEESE_EEENS1_36KernelImplicitTmaWarpSpecializedSm90ELi1EEENSB_IJNSC_ILi256EEENSB_IJNSC_ILi64EEEEEESK_EEENS_10bfloat16_tESM_NSA_8TiledMMAINSA_8MMA_AtomIJNSA_4SM904GMMA27MMA_64x64x16_F32BF16BF16_SSILNSQ_5MajorE1ELSS_1ELNSQ_7ScaleInE1ELST_1EEEEEENSA_6LayoutINSB_IJSE_SE_SE_EEENSB_IJNSC_ILi0EEESY_SY_EEEEENSB_IJNSA_10UnderscoreES11_S11_EEEEENS7_6detail26Sm90ImplicitGemmTileTraitsINSA_13SM90_TMA_LOADENSA_14ComposedLayoutINSA_7SwizzleILi3ELi4ELi3EEENSA_18smem_ptr_flag_bitsILi16EEENSW_INSB_IJNSB_IJSJ_NSC_ILi4EEEEEENSB_IJNSC_ILi8EEES1E_EEENSB_IJSE_NSC_ILi5EEEEEEEEENSB_IJNSB_IJSE_NSC_ILi4096EEEEEENSB_IJSJ_NSC_ILi512EEEEEENSB_IJSY_NSC_ILi16384EEEEEEEEEEEEEvEENS15_INSA_30SM90_TMA_LOAD_IM2COL_MULTICASTENS17_IS19_S1B_NSW_INSB_IJNSB_IJSJ_SE_EEES1F_S1H_EEENSB_IJNSB_IJSE_SY_EEES1M_NSB_IJSY_S1J_EEEEEEEEEEvEEEENS_8epilogue10collective6detail29Sm90TmaWarpSpecializedAdapterINS24_15DefaultEpilogueISM_NSB_IJlNSB_IJSE_llEEESY_EEES29_NS23_6thread17LinearCombinationISM_Li1EffLNS2A_9ScaleType4KindE0ELNS_15FloatRoundStyleE2ESM_EENS_4gemm15EpilogueDefaultEEEEEvvEEEEvNT_6ParamsE)
        .other          _ZN7cutlass13device_kernelINS_4conv6kernel13ConvUniversalINS1_16ConvProblemShapeILNS1_8OperatorE2ELi2EEENS1_10collective14CollectiveConvINS1_46MainloopSm90TmaGmmaWarpSpecializedImplicitGemmILS5_2ELi5ELi2EN4cute5tupleIJNSA_1CILi2EEENSC_ILi1EEESE_EEENS1_36KernelImplicitTmaWarpSpecializedSm90ELi1EEENSB_IJNSC_ILi256EEENSB_IJNSC_ILi64EEEEEESK_EEENS_10bfloat16_tESM_NSA_8TiledMMAINSA_8MMA_AtomIJNSA_4SM904GMMA27MMA_64x64x16_F32BF16BF16_SSILNSQ_5MajorE1ELSS_1ELNSQ_7ScaleInE1ELST_1EEEEEENSA_6LayoutINSB_IJSE_SE_SE_EEENSB_IJNSC_ILi0EEESY_SY_EEEEENSB_IJNSA_10UnderscoreES11_S11_EEEEENS7_6detail26Sm90ImplicitGemmTileTraitsINSA_13SM90_TMA_LOADENSA_14ComposedLayoutINSA_7SwizzleILi3ELi4ELi3EEENSA_18smem_ptr_flag_bitsILi16EEENSW_INSB_IJNSB_IJSJ_NSC_ILi4EEEEEENSB_IJNSC_ILi8EEES1E_EEENSB_IJSE_NSC_ILi5EEEEEEEEENSB_IJNSB_IJSE_NSC_ILi4096EEEEEENSB_IJSJ_NSC_ILi512EEEEEENSB_IJSY_NSC_ILi16384EEEEEEEEEEEEEvEENS15_INSA_30SM90_TMA_LOAD_IM2COL_MULTICASTENS17_IS19_S1B_NSW_INSB_IJNSB_IJSJ_SE_EEES1F_S1H_EEENSB_IJNSB_IJSE_SY_EEES1M_NSB_IJSY_S1J_EEEEEEEEEEvEEEENS_8epilogue10collective6detail29Sm90TmaWarpSpecializedAdapterINS24_15DefaultEpilogueISM_NSB_IJlNSB_IJSE_llEEESY_EEES29_NS23_6thread17LinearCombinationISM_Li1EffLNS2A_9ScaleType4KindE0ELNS_15FloatRoundStyleE2ESM_EENS_4gemm15EpilogueDefaultEEEEEvvEEEEvNT_6ParamsE,@"STO_CUDA_ENTRY STV_DEFAULT"
_ZN7cutlass13device_kernelINS_4conv6kernel13ConvUniversalINS1_16ConvProblemShapeILNS1_8OperatorE2ELi2EEENS1_10collective14CollectiveConvINS1_46MainloopSm90TmaGmmaWarpSpecializedImplicitGemmILS5_2ELi5ELi2EN4cute5tupleIJNSA_1CILi2EEENSC_ILi1EEESE_EEENS1_36KernelImplicitTmaWarpSpecializedSm90ELi1EEENSB_IJNSC_ILi256EEENSB_IJNSC_ILi64EEEEEESK_EEENS_10bfloat16_tESM_NSA_8TiledMMAINSA_8MMA_AtomIJNSA_4SM904GMMA27MMA_64x64x16_F32BF16BF16_SSILNSQ_5MajorE1ELSS_1ELNSQ_7ScaleInE1ELST_1EEEEEENSA_6LayoutINSB_IJSE_SE_SE_EEENSB_IJNSC_ILi0EEESY_SY_EEEEENSB_IJNSA_10UnderscoreES11_S11_EEEEENS7_6detail26Sm90ImplicitGemmTileTraitsINSA_13SM90_TMA_LOADENSA_14ComposedLayoutINSA_7SwizzleILi3ELi4ELi3EEENSA_18smem_ptr_flag_bitsILi16EEENSW_INSB_IJNSB_IJSJ_NSC_ILi4EEEEEENSB_IJNSC_ILi8EEES1E_EEENSB_IJSE_NSC_ILi5EEEEEEEEENSB_IJNSB_IJSE_NSC_ILi4096EEEEEENSB_IJSJ_NSC_ILi512EEEEEENSB_IJSY_NSC_ILi16384EEEEEEEEEEEEEvEENS15_INSA_30SM90_TMA_LOAD_IM2COL_MULTICASTENS17_IS19_S1B_NSW_INSB_IJNSB_IJSJ_SE_EEES1F_S1H_EEENSB_IJNSB_IJSE_SY_EEES1M_NSB_IJSY_S1J_EEEEEEEEEEvEEEENS_8epilogue10collective6detail29Sm90TmaWarpSpecializedAdapterINS24_15DefaultEpilogueISM_NSB_IJlNSB_IJSE_llEEESY_EEES29_NS23_6thread17LinearCombinationISM_Li1EffLNS2A_9ScaleType4KindE0ELNS_15FloatRoundStyleE2ESM_EENS_4gemm15EpilogueDefaultEEEEEvvEEEEvNT_6ParamsE:
[----:B------:R-:W-:Y:S01]  /*0000*/  LDC R1, c[0x0][0x28] ;  /* 0x00000a00ff017b82 */ /* 0x000fe20000000800 */
[----:B------:R-:W0:Y:S01]  /*0010*/  S2R R13, SR_TID.X ;  /* 0x00000000000d7919 */ /* 0x000e220000002100 */
[----:B------:R-:W-:Y:S01]  /*0020*/  ELECT P0, URZ, PT ;  /* 0x00000000003f782f */ /* 0x000fe20003800000 */
[----:B------:R-:W-:Y:S01]  /*0030*/  BSSY B0, `(.L_x_0) ;  /* 0x0000010000007945 */ /* 0x000fe20003800000 */
[----:B------:R-:W1:Y:S01]  /*0040*/  S2R R14, SR_CTAID.X ;  /* 0x00000000000e7919 */ /* 0x000e620000002500 */
[--C-:B0-----:R-:W-:Y:S02]  /*0050*/  SHF.R.U32.HI R0, RZ, 0x5, R13.reuse ;  /* 0x00000005ff007819 */ /* 0x101fe4000001160d */
[----:B------:R-:W-:-:S03]  /*0060*/  SHF.R.U32.HI R3, RZ, 0x7, R13 ;  /* 0x00000007ff037819 */ /* 0x000fc6000001160d */
[----:B------:R-:W0:Y:S04]  /*0070*/  SHFL.IDX PT, R2, R0, RZ, 0x1f ;  /* 0x00001fff00027589 */ /* 0x000e2800000e0000 */
[----:B------:R2:W3:Y:S01]  /*0080*/  SHFL.IDX PT, R11, R3, RZ, 0x1f ;  /* 0x00001fff030b7589 */ /* 0x0004e200000e0000 */
[----:B0-----:R-:W-:-:S13]  /*0090*/  ISETP.NE.OR P0, PT, R2, RZ, !P0 ;  /* 0x000000ff0200720c */ /* 0x001fda0004705670 */
[----:B-123--:R-:W-:Y:S05]  /*00a0*/  @P0 BRA `(.L_x_1) ;  /* 0x0000000000200947 */ /* 0x00efea0003800000 */
[----:B------:R-:W-:Y:S02]  /*00b0*/  ULDC.64 UR4, c[0x0][0x198] ;  /* 0x0000660000047ab9 */ /* 0x000fe40000000a00 */
[----:B------:R-:W-:Y:S02]  /*00c0*/  UIADD3 UR6, UP0, UR4, 0xf0, URZ ;  /* 0x000000f004067890 */ /* 0x000fe4000ff1e03f */
[----:B------:R-:W-:Y:S02]  /*00d0*/  UIADD3 UR4, UP1, UR4, 0x1f0, URZ ;  /* 0x000001f004047890 */ /* 0x000fe4000ff3e03f */
[----:B------:R-:W-:Y:S02]  /*00e0*/  UIADD3.X UR7, URZ, UR5, URZ, UP0, !UPT ;  /* 0x000000053f077290 */ /* 0x000fe400087fe43f */
[----:B------:R-:W-:-:S07]  /*00f0*/  UIADD3.X UR5, URZ, UR5, URZ, UP1, !UPT ;  /* 0x000000053f057290 */ /* 0x000fce0008ffe43f */
[----:B------:R0:W-:Y:S02]  /*0100*/  UTMACCTL.PF [UR6] ;  /* 0x00000000060079b9 */ /* 0x0001e40008040000 */
[----:B------:R0:W-:Y:S02]  /*0110*/  UTMACCTL.PF [UR4] ;  /* 0x00000000040079b9 */ /* 0x0001e40008040000 */
[----:B0-----:R-:W-:Y:S01]  /*0120*/  NOP ;  /* 0x0000000000007918 */ /* 0x001fe20000000000 */
.L_x_1:
[----:B------:R-:W-:Y:S05]  /*0130*/  BSYNC B0 ;  /* 0x0000000000007941 */ /* 0x000fea0003800000 */
.L_x_0:
[----:B------:R-:W0:Y:S01]  /*0140*/  SHFL.IDX PT, R0, R0, RZ, 0x1f ;  /* 0x00001fff00007589 */ /* 0x000e2200000e0000 */
[----:B------:R-:W-:Y:S02]  /*0150*/  SHF.R.S32.HI R4, RZ, 0x1f, R13 ;  /* 0x0000001fff047819 */ /* 0x000fe4000001140d */
[----:B------:R-:W-:Y:S01]  /*0160*/  I2FP.F32.U32 R6, R14 ;  /* 0x0000000e00067245 */ /* 0x000fe20000201000 */
[----:B------:R-:W1:Y:S01]  /*0170*/  S2R R16, SR_CTAID.Y ;  /* 0x0000000000107919 */ /* 0x000e620000002600 */
[----:B------:R-:W-:-:S04]  /*0180*/  LEA.HI R4, R4, R13, RZ, 0x7 ;  /* 0x0000000d04047211 */ /* 0x000fc800078f38ff */
[----:B------:R-:W-:-:S05]  /*0190*/  LOP3.LUT R4, R4, 0xffffff80, RZ, 0xc0, !PT ;  /* 0xffffff8004047812 */ /* 0x000fca00078ec0ff */
[----:B------:R-:W-:-:S05]  /*01a0*/  IMAD.IADD R18, R13, 0x1, -R4 ;  /* 0x000000010d127824 */ /* 0x000fca00078e0a04 */
[----:B------:R-:W-:-:S04]  /*01b0*/  SHF.R.S32.HI R3, RZ, 0x1f, R18 ;  /* 0x0000001fff037819 */ /* 0x000fc80000011412 */
[----:B------:R-:W-:Y:S02]  /*01c0*/  LEA.HI R3, R3, R18, RZ, 0x3 ;  /* 0x0000001203037211 */ /* 0x000fe400078f18ff */
[----:B0-----:R-:W-:Y:S02]  /*01d0*/  ISETP.NE.AND P0, PT, R0, RZ, PT ;  /* 0x000000ff0000720c */ /* 0x001fe40003f05270 */
[--C-:B------:R-:W-:Y:S02]  /*01e0*/  SHF.R.S32.HI R4, RZ, 0x3, R3.reuse ;  /* 0x00000003ff047819 */ /* 0x100fe40000011403 */
[----:B------:R-:W-:Y:S02]  /*01f0*/  SHF.R.S32.HI R3, RZ, 0x1f, R3 ;  /* 0x0000001fff037819 */ /* 0x000fe40000011403 */
[----:B------:R-:W-:-:S07]  /*0200*/  SHF.R.S32.HI R5, RZ, 0x1f, R0 ;  /* 0x0000001fff057819 */ /* 0x000fce0000011400 */
[----:B-1----:R-:W-:Y:S05]  /*0210*/  @P0 BRA `(.L_x_2) ;  /* 0x0000000000600947 */ /* 0x002fea0003800000 */
[----:B------:R-:W0:Y:S01]  /*0220*/  S2UR UR8, SR_CgaCtaId ;  /* 0x00000000000879c3 */ /* 0x000e220000008800 */
[----:B------:R-:W-:Y:S01]  /*0230*/  UMOV UR4, 0x400 ;  /* 0x0000040000047882 */ /* 0x000fe20000000000 */
[----:B------:R-:W-:Y:S01]  /*0240*/  UMOV UR5, 0x1 ;  /* 0x0000000100057882 */ /* 0x000fe20000000000 */
[----:B------:R-:W-:Y:S01]  /*0250*/  UMOV UR6, 0x2 ;  /* 0x0000000200067882 */ /* 0x000fe20000000000 */
[----:B------:R-:W-:Y:S01]  /*0260*/  ELECT P0, URZ, PT ;  /* 0x00000000003f782f */ /* 0x000fe20003800000 */
[----:B------:R-:W-:-:S04]  /*0270*/  UIADD3 UR6, -UR6, 0x100000, URZ ;  /* 0x0010000006067890 */ /* 0x000fc8000fffe13f */
[----:B------:R-:W-:Y:S02]  /*0280*/  USHF.L.U32 UR7, UR6, 0xb, URZ ;  /* 0x0000000b06077899 */ /* 0x000fe4000800063f */
[----:B------:R-:W-:Y:S02]  /*0290*/  USHF.L.U32 UR6, UR6, 0x1, URZ ;  /* 0x0000000106067899 */ /* 0x000fe4000800063f */
[----:B0-----:R-:W-:Y:S02]  /*02a0*/  ULEA UR8, UR8, UR4, 0x18 ;  /* 0x0000000408087291 */ /* 0x001fe4000f8ec03f */
[----:B------:R-:W-:-:S04]  /*02b0*/  UIADD3 UR4, -UR5, 0x100000, URZ ;  /* 0x0010000005047890 */ /* 0x000fc8000fffe13f */
[----:B------:R-:W-:Y:S02]  /*02c0*/  USHF.L.U32 UR5, UR4, 0xb, URZ ;  /* 0x0000000b04057899 */ /* 0x000fe4000800063f */
[----:B------:R-:W-:Y:S01]  /*02d0*/  USHF.L.U32 UR4, UR4, 0x1, URZ ;  /* 0x0000000104047899 */ /* 0x000fe2000800063f */
[----:B------:R-:W0:Y:S11]  /*02e0*/  FENCE.VIEW.ASYNC.S ;  /* 0x00000000000073c6 */ /* 0x000e360000000000 */
[----:B0-----:R0:W1:Y:S01]  /*02f0*/  SYNCS.EXCH.64 URZ, [UR8+0x32000], UR4 ;  /* 0x03200004083f75b2 */ /* 0x0010620008000100 */
[----:B------:R0:W2:Y:S01]  /*0300*/  SYNCS.EXCH.64 URZ, [UR8+0x32028], UR6 ;  /* 0x03202806083f75b2 */ /* 0x0000a20008000100 */
[----:B------:R0:W3:Y:S01]  /*0310*/  SYNCS.EXCH.64 URZ, [UR8+0x32008], UR4 ;  /* 0x03200804083f75b2 */ /* 0x0000e20008000100 */
[----:B------:R0:W4:Y:S01]  /*0320*/  SYNCS.EXCH.64 URZ, [UR8+0x32030], UR6 ;  /* 0x03203006083f75b2 */ /* 0x0001220008000100 */
[----:B------:R0:W0:Y:S01]  /*0330*/  SYNCS.EXCH.64 URZ, [UR8+0x32010], UR4 ;  /* 0x03201004083f75b2 */ /* 0x0000220008000100 */
[----:B------:R0:W0:Y:S01]  /*0340*/  SYNCS.EXCH.64 URZ, [UR8+0x32038], UR6 ;  /* 0x03203806083f75b2 */ /* 0x0000220008000100 */
[----:B------:R0:W0:Y:S01]  /*0350*/  SYNCS.EXCH.64 URZ, [UR8+0x32018], UR4 ;  /* 0x03201804083f75b2 */ /* 0x0000220008000100 */
[----:B------:R0:W0:Y:S01]  /*0360*/  SYNCS.EXCH.64 URZ, [UR8+0x32040], UR6 ;  /* 0x03204006083f75b2 */ /* 0x0000220008000100 */
[----:B------:R0:W0:Y:S01]  /*0370*/  SYNCS.EXCH.64 URZ, [UR8+0x32020], UR4 ;  /* 0x03202004083f75b2 */ /* 0x0000220008000100 */
[----:B------:R0:W0:Y:S01]  /*0380*/  SYNCS.EXCH.64 URZ, [UR8+0x32048], UR6 ;  /* 0x03204806083f75b2 */ /* 0x0000220008000100 */
[----:B------:R-:W-:Y:S01]  /*0390*/  NOP ;  /* 0x0000000000007918 */ /* 0x000fe20000000000 */
.L_x_2:
[----:B0-----:R-:W-:Y:S01]  /*03a0*/  ULDC UR4, c[0x0][0x150] ;  /* 0x0000540000047ab9 */ /* 0x001fe20000000800 */
[----:B------:R-:W-:Y:S01]  /*03b0*/  LEA.HI R3, R3, R4, RZ, 0x2 ;  /* 0x0000000403037211 */ /* 0x000fe200078f10ff */
[----:B------:R-:W-:Y:S01]  /*03c0*/  FMUL R6, R6, UR4 ;  /* 0x0000000406067c20 */ /* 0x000fe20008400000 */
[----:B------:R-:W-:Y:S01]  /*03d0*/  LEA.HI R5, R5, R0, RZ, 0x2 ;  /* 0x0000000005057211 */ /* 0x000fe200078f10ff */
[----:B------:R-:W-:Y:S01]  /*03e0*/  ULDC UR4, c[0x0][0x154] ;  /* 0x0000550000047ab9 */ /* 0x000fe20000000800 */
[----:B------:R-:W-:Y:S01]  /*03f0*/  LOP3.LUT R3, R3, 0xfffffffc, RZ, 0xc0, !PT ;  /* 0xfffffffc03037812 */ /* 0x000fe200078ec0ff */
[----:B------:R-:W0:Y:S01]  /*0400*/  LDC R8, c[0x0][0x140] ;  /* 0x00005000ff087b82 */ /* 0x000e220000000800 */
[----:B------:R-:W-:Y:S01]  /*0410*/  LOP3.LUT R5, R5, 0x3ffffffc, RZ, 0xc0, !PT ;  /* 0x3ffffffc05057812 */ /* 0x000fe200078ec0ff */
[----:B------:R-:W5:Y:S01]  /*0420*/  F2I.U32.TRUNC.NTZ R6, R6 ;  /* 0x0000000600067305 */ /* 0x000f62000020f000 */
[----:B------:R-:W-:Y:S01]  /*0430*/  LOP3.LUT P0, RZ, R18, 0x7, RZ, 0xc0, !PT ;  /* 0x0000000712ff7812 */ /* 0x000fe2000780c0ff */
[----:B------:R-:W-:Y:S01]  /*0440*/  IMAD.IADD R3, R4, 0x1, -R3 ;  /* 0x0000000104037824 */ /* 0x000fe200078e0a03 */
[----:B------:R-:W-:Y:S01]  /*0450*/  ISETP.NE.AND P3, PT, R11, 0x1, PT ;  /* 0x000000010b00780c */ /* 0x000fe20003f65270 */
[----:B------:R-:W-:Y:S01]  /*0460*/  IMAD.IADD R0, R0, 0x1, -R5 ;  /* 0x0000000100007824 */ /* 0x000fe200078e0a05 */
[----:B------:R-:W-:Y:S01]  /*0470*/  I2FP.F32.U32 R5, R16 ;  /* 0x0000001000057245 */ /* 0x000fe20000201000 */
[----:B------:R-:W-:Y:S01]  /*0480*/  NOP ;  /* 0x0000000000007918 */ /* 0x000fe20000000000 */
[----:B------:R-:W-:Y:S01]  /*0490*/  NOP ;  /* 0x0000000000007918 */ /* 0x000fe20000000000 */
[----:B------:R-:W-:-:S02]  /*04a0*/  IMAD R4, R0, 0x4, R3 ;  /* 0x0000000400047824 */ /* 0x000fc400078e0203 */
[----:B------:R-:W-:Y:S01]  /*04b0*/  FMUL R7, R5, UR4 ;  /* 0x0000000405077c20 */ /* 0x000fe20008400000 */
[----:B------:R-:W-:Y:S02]  /*04c0*/  ULDC UR4, c[0x0][0x144] ;  /* 0x0000510000047ab9 */ /* 0x000fe40000000800 */
[----:B------:R-:W-:Y:S01]  /*04d0*/  LEA.HI R0, R4, R4, RZ, 0x1 ;  /* 0x0000000404007211 */ /* 0x000fe200078f08ff */
[----:B-----5:R-:W-:Y:S02]  /*04e0*/  IMAD.MOV R5, RZ, RZ, -R6 ;  /* 0x000000ffff057224 */ /* 0x020fe400078e0a06 */
[----:B------:R-:W5:Y:S01]  /*04f0*/  F2I.U32.TRUNC.NTZ R7, R7 ;  /* 0x0000000700077305 */ /* 0x000f62000020f000 */
[----:B------:R-:W-:Y:S01]  /*0500*/  LOP3.LUT R3, R0, 0xfffffffe, RZ, 0xc0, !PT ;  /* 0xfffffffe00037812 */ /* 0x000fe200078ec0ff */
[----:B------:R-:W-:Y:S02]  /*0510*/  IMAD.MOV.U32 R6, RZ, RZ, 0x1 ;  /* 0x00000001ff067424 */ /* 0x000fe400078e00ff */
[----:B------:R-:W-:Y:S01]  /*0520*/  IMAD R0, R5, UR4, R14 ;  /* 0x0000000405007c24 */ /* 0x000fe2000f8e020e */
[----:B------:R-:W-:Y:S01]  /*0530*/  ULDC UR4, c[0x0][0x148] ;  /* 0x0000520000047ab9 */ /* 0x000fe20000000800 */
[----:B------:R-:W-:Y:S01]  /*0540*/  IMAD.IADD R3, R4, 0x1, -R3 ;  /* 0x0000000104037824 */ /* 0x000fe200078e0a03 */
[----:B0-----:R-:W-:Y:S01]  /*0550*/  ISETP.EQ.U32.AND P1, PT, R8, 0x1, PT ;  /* 0x000000010800780c */ /* 0x001fe20003f22070 */
[----:B------:R-:W-:-:S03]  /*0560*/  IMAD.SHL.U32 R5, R4, 0x4, RZ ;  /* 0x0000000404057824 */ /* 0x000fc600078e00ff */
[----:B------:R-:W-:Y:S02]  /*0570*/  ISETP.NE.AND P4, PT, R3, R0, PT ;  /* 0x000000000300720c */ /* 0x000fe40003f85270 */
[----:B------:R-:W-:Y:S01]  /*0580*/  SHF.R.S32.HI R3, RZ, 0x1f, R2 ;  /* 0x0000001fff037819 */ /* 0x000fe20000011402 */
[----:B-----5:R-:W-:-:S03]  /*0590*/  IMAD.MOV R9, RZ, RZ, -R7 ;  /* 0x000000ffff097224 */ /* 0x020fc600078e0a07 */
[----:B------:R-:W-:Y:S02]  /*05a0*/  LEA.HI R0, R3, R2, RZ, 0x2 ;  /* 0x0000000203007211 */ /* 0x000fe400078f10ff */
[----:B------:R-:W-:Y:S01]  /*05b0*/  LOP3.LUT R3, R4, 0xc, R5, 0x78, !PT ;  /* 0x0000000c04037812 */ /* 0x000fe200078e7805 */
[----:B------:R-:W-:Y:S01]  /*05c0*/  IMAD R7, R9, UR4, R16 ;  /* 0x0000000409077c24 */ /* 0x000fe2000f8e0210 */
[----:B------:R-:W-:Y:S02]  /*05d0*/  LOP3.LUT R5, R0, 0xfffffffc, RZ, 0xc0, !PT ;  /* 0xfffffffc00057812 */ /* 0x000fe400078ec0ff */
[C---:B------:R-:W-:Y:S02]  /*05e0*/  ISETP.LT.U32.AND P0, PT, R3.reuse, 0x2, !P0 ;  /* 0x000000020300780c */ /* 0x040fe40004701070 */
[----:B------:R-:W-:Y:S01]  /*05f0*/  @P4 LEA.HI R0, R3, R3, RZ, 0x1 ;  /* 0x0000000303004211 */ /* 0x000fe200078f08ff */
[----:B------:R-:W-:-:S03]  /*0600*/  IMAD.IADD R10, R2, 0x1, -R5 ;  /* 0x00000001020a7824 */ /* 0x000fc600078e0a05 */
[----:B------:R-:W-:Y:S02]  /*0610*/  @P4 SHF.R.S32.HI R0, RZ, 0x1, R0 ;  /* 0x00000001ff004819 */ /* 0x000fe40000011400 */
[----:B------:R-:W-:Y:S02]  /*0620*/  LOP3.LUT P2, RZ, R11, R10, RZ, 0xfc, !PT ;  /* 0x0000000a0bff7212 */ /* 0x000fe4000784fcff */
[----:B------:R-:W-:Y:S02]  /*0630*/  @P4 ISETP.NE.AND P5, PT, R0, R7, PT ;  /* 0x000000070000420c */ /* 0x000fe40003fa5270 */
[----:B------:R-:W-:Y:S02]  /*0640*/  SEL R5, RZ, 0x1, P2 ;  /* 0x00000001ff057807 */ /* 0x000fe40001000000 */
[----:B------:R-:W-:Y:S02]  /*0650*/  SEL R7, RZ, 0x1, !P0 ;  /* 0x00000001ff077807 */ /* 0x000fe40004000000 */
[----:B------:R-:W-:-:S02]  /*0660*/  @P4 SEL R6, RZ, 0x1, P5 ;  /* 0x00000001ff064807 */ /* 0x000fc40002800000 */
[----:B------:R-:W-:Y:S02]  /*0670*/  SEL R5, R5, 0x2, P3 ;  /* 0x0000000205057807 */ /* 0x000fe40001800000 */
[----:B------:R-:W-:Y:S01]  /*0680*/  LOP3.LUT R6, R6, R7, RZ, 0xc0, !PT ;  /* 0x0000000706067212 */ /* 0x000fe200078ec0ff */
[----:B------:R-:W-:Y:S06]  /*0690*/  @!P1 BRA `(.L_x_3) ;  /* 0x0000000000089947 */ /* 0x000fec0003800000 */
[----:B-1234-:R-:W-:Y:S01]  /*06a0*/  UCGABAR_ARV ;  /* 0x00000000000079c7 */ /* 0x01efe20008000000 */
[----:B------:R-:W-:Y:S05]  /*06b0*/  BRA `(.L_x_4) ;  /* 0x0000000000047947 */ /* 0x000fea0003800000 */
.L_x_3:
[----:B-1234-:R-:W-:Y:S01]  /*06c0*/  NOP ;  /* 0x0000000000007918 */ /* 0x01efe20000000000 */
.L_x_4:
[----:B------:R-:W-:Y:S01]  /*06d0*/  ULDC.64 UR4, c[0x0][0x598] ;  /* 0x0001660000047ab9 */ /* 0x000fe20000000a00 */
[----:B------:R-:W-:Y:S01]  /*06e0*/  ULDC.64 UR12, c[0x0][0x208] ;  /* 0x00008200000c7ab9 */ /* 0x000fe20000000a00 */
[----:B------:R-:W-:-:S04]  /*06f0*/  ISETP.NE.U32.AND P0, PT, RZ, UR4, PT ;  /* 0x00000004ff007c0c */ /* 0x000fc8000bf05070 */
[----:B------:R-:W-:-:S13]  /*0700*/  ISETP.NE.AND.EX P0, PT, RZ, UR5, PT, P0 ;  /* 0x00000005ff007c0c */ /* 0x000fda000bf05300 */
[----:B------:R-:W-:Y:S05]  /*0710*/  @!P0 BRA `(.L_x_5) ;  /* 0x00000000001c8947 */ /* 0x000fea0003800000 */
[----:B------:R-:W0:Y:S02]  /*0720*/  LDC.64 R8, c[0x0][0x598] ;  /* 0x00016600ff087b82 */ /* 0x000e240000000a00 */
[----:B0-----:R-:W2:Y:S02]  /*0730*/  LDG.E.64 R8, desc[UR12][R8.64] ;  /* 0x0000000c08087981 */ /* 0x001ea4000c1e1b00 */
[----:B--2---:R-:W-:-:S04]  /*0740*/  ISETP.NE.U32.AND P0, PT, R8, RZ, PT ;  /* 0x000000ff0800720c */ /* 0x004fc80003f05070 */
[----:B------:R-:W-:-:S13]  /*0750*/  ISETP.NE.AND.EX P0, PT, R9, RZ, PT, P0 ;  /* 0x000000ff0900720c */ /* 0x000fda0003f05300 */
[----:B------:R-:W-:Y:S05]  /*0760*/  @!P0 BRA `(.L_x_5) ;  /* 0x0000000000088947 */ /* 0x000fea0003800000 */
[----:B------:R0:W5:Y:S01]  /*0770*/  LD.E R0, desc[UR12][R8.64] ;  /* 0x0000000c08007980 */ /* 0x000162000c101900 */
[----:B------:R-:W-:Y:S05]  /*0780*/  BRA `(.L_x_6) ;  /* 0x0000000000207947 */ /* 0x000fea0003800000 */
.L_x_5:
[----:B------:R-:W-:Y:S02]  /*0790*/  ULDC.64 UR4, c[0x0][0x588] ;  /* 0x0001620000047ab9 */ /* 0x000fe40000000a00 */
[----:B------:R-:W-:-:S04]  /*07a0*/  ISETP.NE.U32.AND P0, PT, RZ, UR4, PT ;  /* 0x00000004ff007c0c */ /* 0x000fc8000bf05070 */
[----:B------:R-:W-:-:S13]  /*07b0*/  ISETP.NE.AND.EX P0, PT, RZ, UR5, PT, P0 ;  /* 0x00000005ff007c0c */ /* 0x000fda000bf05300 */
[----:B------:R-:W-:Y:S05]  /*07c0*/  @!P0 BRA `(.L_x_7) ;  /* 0x00000000000c8947 */ /* 0x000fea0003800000 */
[----:B------:R-:W0:Y:S02]  /*07d0*/  LDC.64 R8, c[0x0][0x588] ;  /* 0x00016200ff087b82 */ /* 0x000e240000000a00 */
[----:B0-----:R1:W5:Y:S01]  /*07e0*/  LDG.E R0, desc[UR12][R8.64] ;  /* 0x0000000c08007981 */ /* 0x001362000c1e1900 */
[----:B------:R-:W-:Y:S05]  /*07f0*/  BRA `(.L_x_6) ;  /* 0x0000000000047947 */ /* 0x000fea0003800000 */
.L_x_7:
[----:B------:R-:W2:Y:S02]  /*0800*/  LDC R0, c[0x0][0x580] ;  /* 0x00016000ff007b82 */ /* 0x000ea40000000800 */
.L_x_6:
[----:B------:R-:W-:Y:S02]  /*0810*/  ULDC.64 UR4, c[0x0][0x5a0] ;  /* 0x0001680000047ab9 */ /* 0x000fe40000000a00 */
[----:B------:R-:W-:-:S04]  /*0820*/  ISETP.NE.U32.AND P0, PT, RZ, UR4, PT ;  /* 0x00000004ff007c0c */ /* 0x000fc8000bf05070 */
[----:B------:R-:W-:-:S13]  /*0830*/  ISETP.NE.AND.EX P0, PT, RZ, UR5, PT, P0 ;  /* 0x00000005ff007c0c */ /* 0x000fda000bf05300 */
[----:B------:R-:W-:Y:S05]  /*0840*/  @!P0 BRA `(.L_x_8) ;  /* 0x00000000001c8947 */ /* 0x000fea0003800000 */
[----:B01----:R-:W0:Y:S02]  /*0850*/  LDC.64 R8, c[0x0][0x5a0] ;  /* 0x00016800ff087b82 */ /* 0x003e240000000a00 */
[----:B0-----:R-:W3:Y:S02]  /*0860*/  LDG.E.64 R8, desc[UR12][R8.64] ;  /* 0x0000000c08087981 */ /* 0x001ee4000c1e1b00 */
[----:B---3--:R-:W-:-:S04]  /*0870*/  ISETP.NE.U32.AND P0, PT, R8, RZ, PT ;  /* 0x000000ff0800720c */ /* 0x008fc80003f05070 */
[----:B------:R-:W-:-:S13]  /*0880*/  ISETP.NE.AND.EX P0, PT, R9, RZ, PT, P0 ;  /* 0x000000ff0900720c */ /* 0x000fda0003f05300 */
[----:B------:R-:W-:Y:S05]  /*0890*/  @!P0 BRA `(.L_x_8) ;  /* 0x0000000000088947 */ /* 0x000fea0003800000 */
[----:B------:R0:W5:Y:S01]  /*08a0*/  LD.E R2, desc[UR12][R8.64] ;  /* 0x0000000c08027980 */ /* 0x000162000c101900 */
[----:B------:R-:W-:Y:S05]  /*08b0*/  BRA `(.L_x_9) ;  /* 0x0000000000207947 */ /* 0x000fea0003800000 */
.L_x_8:
[----:B------:R-:W-:Y:S02]  /*08c0*/  ULDC.64 UR4, c[0x0][0x590] ;  /* 0x0001640000047ab9 */ /* 0x000fe40000000a00 */
[----:B------:R-:W-:-:S04]  /*08d0*/  ISETP.NE.U32.AND P0, PT, RZ, UR4, PT ;  /* 0x00000004ff007c0c */ /* 0x000fc8000bf05070 */
[----:B------:R-:W-:-:S13]  /*08e0*/  ISETP.NE.AND.EX P0, PT, RZ, UR5, PT, P0 ;  /* 0x00000005ff007c0c */ /* 0x000fda000bf05300 */
[----:B------:R-:W-:Y:S05]  /*08f0*/  @!P0 BRA `(.L_x_10) ;  /* 0x00000000000c8947 */ /* 0x000fea0003800000 */
[----:B01----:R-:W0:Y:S02]  /*0900*/  LDC.64 R8, c[0x0][0x590] ;  /* 0x00016400ff087b82 */ /* 0x003e240000000a00 */
[----:B0-----:R1:W5:Y:S01]  /*0910*/  LDG.E R2, desc[UR12][R8.64] ;  /* 0x0000000c08027981 */ /* 0x001362000c1e1900 */
[----:B------:R-:W-:Y:S05]  /*0920*/  BRA `(.L_x_9) ;  /* 0x0000000000047947 */ /* 0x000fea0003800000 */
.L_x_10:
[----:B------:R-:W3:Y:S02]  /*0930*/  LDC R2, c[0x0][0x584] ;  /* 0x00016100ff027b82 */ /* 0x000ee40000000800 */
.L_x_9:
[----:B------:R-:W4:Y:S01]  /*0940*/  LDC R4, c[0x0][0x4c0] ;  /* 0x00013000ff047b82 */ /* 0x000f220000000800 */
[----:B------:R-:W-:-:S07]  /*0950*/  IABS R20, R16 ;  /* 0x0000001000147213 */ /* 0x000fce0000000000 */
[----:B------:R-:W2:Y:S01]  /*0960*/  LDC R157, c[0x0][0x4c4] ;  /* 0x00013100ff9d7b82 */ /* 0x000ea20000000800 */
[----:B----4-:R-:W-:-:S05]  /*0970*/  VIADD R4, R4, 0x3f ;  /* 0x0000003f04047836 */ /* 0x010fca0000000000 */
[----:B------:R-:W-:Y:S02]  /*0980*/  SHF.R.S32.HI R7, RZ, 0x1f, R4 ;  /* 0x0000001fff077819 */ /* 0x000fe40000011404 */
[----:B--2---:R-:W-:Y:S02]  /*0990*/  IABS R19, R157 ;  /* 0x0000009d00137213 */ /* 0x004fe40000000000 */
[----:B------:R-:W-:-:S04]  /*09a0*/  LEA.HI R7, R7, R4, RZ, 0x6 ;  /* 0x0000000407077211 */ /* 0x000fc800078f30ff */
[----:B------:R-:W-:-:S04]  /*09b0*/  SHF.R.S32.HI R7, RZ, 0x6, R7 ;  /* 0x00000006ff077819 */ /* 0x000fc80000011407 */
[-C--:B------:R-:W-:Y:S02]  /*09c0*/  IABS R15, R7.reuse ;  /* 0x00000007000f7213 */ /* 0x080fe40000000000 */
[----:B------:R-:W-:Y:S02]  /*09d0*/  IABS R21, R7 ;  /* 0x0000000700157213 */ /* 0x000fe40000000000 */
[----:B------:R-:W2:Y:S08]  /*09e0*/  I2F.RP R4, R15 ;  /* 0x0000000f00047306 */ /* 0x000eb00000209400 */
[----:B--2---:R-:W0:Y:S02]  /*09f0*/  MUFU.RCP R4, R4 ;  /* 0x0000000400047308 */ /* 0x004e240000001000 */
[----:B01----:R-:W-:-:S06]  /*0a00*/  VIADD R8, R4, 0xffffffe ;  /* 0x0ffffffe04087836 */ /* 0x003fcc0000000000 */
[----:B------:R0:W1:Y:S02]  /*0a10*/  F2I.FTZ.U32.TRUNC.NTZ R9, R8 ;  /* 0x0000000800097305 */ /* 0x000064000021f000 */
[----:B0-----:R-:W-:Y:S02]  /*0a20*/  IMAD.MOV.U32 R8, RZ, RZ, RZ ;  /* 0x000000ffff087224 */ /* 0x001fe400078e00ff */
[----:B-1----:R-:W-:-:S04]  /*0a30*/  IMAD.MOV R12, RZ, RZ, -R9 ;  /* 0x000000ffff0c7224 */ /* 0x002fc800078e0a09 */
[----:B------:R-:W-:Y:S02]  /*0a40*/  IMAD R17, R12, R15, RZ ;  /* 0x0000000f0c117224 */ /* 0x000fe400078e02ff */
[----:B------:R-:W0:Y:S02]  /*0a50*/  I2F.RP R12, R19 ;  /* 0x00000013000c7306 */ /* 0x000e240000209400 */
[----:B------:R-:W-:-:S04]  /*0a60*/  IMAD.HI.U32 R9, R9, R17, R8 ;  /* 0x0000001109097227 */ /* 0x000fc800078e0008 */
[----:B------:R-:W-:Y:S02]  /*0a70*/  IMAD.MOV.U32 R8, RZ, RZ, R20 ;  /* 0x000000ffff087224 */ /* 0x000fe400078e0014 */
[----:B------:R-:W-:Y:S02]  /*0a80*/  IMAD.MOV R17, RZ, RZ, -R21 ;  /* 0x000000ffff117224 */ /* 0x000fe400078e0a15 */
[----:B------:R-:W-:-:S04]  /*0a90*/  IMAD.HI.U32 R4, R9, R8, RZ ;  /* 0x0000000809047227 */ /* 0x000fc800078e00ff */
[----:B------:R-:W-:Y:S01]  /*0aa0*/  IMAD R8, R4, R17, R8 ;  /* 0x0000001104087224 */ /* 0x000fe200078e0208 */
[----:B0-----:R-:W0:Y:S04]  /*0ab0*/  MUFU.RCP R12, R12 ;  /* 0x0000000c000c7308 */ /* 0x001e280000001000 */
[----:B------:R-:W-:-:S13]  /*0ac0*/  ISETP.GT.U32.AND P2, PT, R15, R8, PT ;  /* 0x000000080f00720c */ /* 0x000fda0003f44070 */
[----:B------:R-:W-:Y:S02]  /*0ad0*/  @!P2 IMAD.IADD R8, R8, 0x1, -R15 ;  /* 0x000000010808a824 */ /* 0x000fe400078e0a0f */
[----:B0-----:R-:W-:Y:S02]  /*0ae0*/  VIADD R9, R12, 0xffffffe ;  /* 0x0ffffffe0c097836 */ /* 0x001fe40000000000 */
[----:B------:R-:W-:Y:S01]  /*0af0*/  @!P2 VIADD R4, R4, 0x1 ;  /* 0x000000010404a836 */ /* 0x000fe20000000000 */
[----:B------:R-:W-:Y:S02]  /*0b00*/  ISETP.GE.U32.AND P0, PT, R8, R15, PT ;  /* 0x0000000f0800720c */ /* 0x000fe40003f06070 */
[----:B------:R-:W-:Y:S01]  /*0b10*/  LOP3.LUT R8, R16, R7, RZ, 0x3c, !PT ;  /* 0x0000000710087212 */ /* 0x000fe200078e3cff */
[----:B------:R-:W0:Y:S01]  /*0b20*/  F2I.FTZ.U32.TRUNC.NTZ R9, R9 ;  /* 0x0000000900097305 */ /* 0x000e22000021f000 */
[----:B------:R-:W-:Y:S02]  /*0b30*/  ISETP.NE.AND P2, PT, R7, RZ, PT ;  /* 0x000000ff0700720c */ /* 0x000fe40003f45270 */
[----:B------:R-:W-:Y:S01]  /*0b40*/  ISETP.GE.AND P3, PT, R8, RZ, PT ;  /* 0x000000ff0800720c */ /* 0x000fe20003f66270 */
[----:B------:R-:W-:-:S06]  /*0b50*/  IMAD.MOV.U32 R8, RZ, RZ, RZ ;  /* 0x000000ffff087224 */ /* 0x000fcc00078e00ff */
[----:B------:R-:W-:-:S04]  /*0b60*/  @P0 VIADD R4, R4, 0x1 ;  /* 0x0000000104040836 */ /* 0x000fc80000000000 */
[----:B------:R-:W-:Y:S02]  /*0b70*/  IMAD.MOV.U32 R20, RZ, RZ, R4 ;  /* 0x000000ffff147224 */ /* 0x000fe400078e0004 */
[----:B0-----:R-:W-:Y:S02]  /*0b80*/  IMAD.MOV R4, RZ, RZ, -R9 ;  /* 0x000000ffff047224 */ /* 0x001fe400078e0a09 */
[----:B------:R-:W-:Y:S01]  /*0b90*/  @!P3 IMAD.MOV R20, RZ, RZ, -R20 ;  /* 0x000000ffff14b224 */ /* 0x000fe200078e0a14 */
[----:B------:R-:W-:Y:S01]  /*0ba0*/  @!P2 LOP3.LUT R20, RZ, R7, RZ, 0x33, !PT ;  /* 0x00000007ff14a212 */ /* 0x000fe200078e33ff */
[----:B------:R-:W-:-:S03]  /*0bb0*/  IMAD R15, R4, R19, RZ ;  /* 0x00000013040f7224 */ /* 0x000fc600078e02ff */
[----:B------:R-:W-:Y:S01]  /*0bc0*/  IABS R4, R20 ;  /* 0x0000001400047213 */ /* 0x000fe20000000000 */
[----:B------:R-:W-:-:S04]  /*0bd0*/  IMAD.HI.U32 R8, R9, R15, R8 ;  /* 0x0000000f09087227 */ /* 0x000fc800078e0008 */
[----:B------:R-:W-:-:S04]  /*0be0*/  IMAD.MOV.U32 R9, RZ, RZ, R4 ;  /* 0x000000ffff097224 */ /* 0x000fc800078e0004 */
[----:B------:R-:W-:-:S04]  /*0bf0*/  IMAD.HI.U32 R4, R8, R9, RZ ;  /* 0x0000000908047227 */ /* 0x000fc800078e00ff */
[----:B------:R-:W-:-:S04]  /*0c00*/  IMAD.MOV R8, RZ, RZ, -R4 ;  /* 0x000000ffff087224 */ /* 0x000fc800078e0a04 */
[----:B------:R-:W-:-:S05]  /*0c10*/  IMAD R8, R19, R8, R9 ;  /* 0x0000000813087224 */ /* 0x000fca00078e0209 */
[----:B------:R-:W-:-:S13]  /*0c20*/  ISETP.GT.U32.AND P2, PT, R19, R8, PT ;  /* 0x000000081300720c */ /* 0x000fda0003f44070 */
[----:B------:R-:W-:Y:S02]  /*0c30*/  @!P2 IMAD.IADD R8, R8, 0x1, -R19 ;  /* 0x000000010808a824 */ /* 0x000fe400078e0a13 */
[----:B------:R-:W-:Y:S01]  /*0c40*/  @!P2 VIADD R4, R4, 0x1 ;  /* 0x000000010404a836 */ /* 0x000fe20000000000 */
[----:B------:R-:W-:Y:S02]  /*0c50*/  ISETP.NE.AND P2, PT, R157, RZ, PT ;  /* 0x000000ff9d00720c */ /* 0x000fe40003f45270 */
[----:B------:R-:W-:Y:S02]  /*0c60*/  ISETP.GE.U32.AND P0, PT, R8, R19, PT ;  /* 0x000000130800720c */ /* 0x000fe40003f06070 */
[----:B------:R-:W-:-:S04]  /*0c70*/  LOP3.LUT R8, R20, R157, RZ, 0x3c, !PT ;  /* 0x0000009d14087212 */ /* 0x000fc800078e3cff */
[----:B------:R-:W-:Y:S01]  /*0c80*/  ISETP.GE.AND P3, PT, R8, RZ, PT ;  /* 0x000000ff0800720c */ /* 0x000fe20003f66270 */
[----:B------:R-:W-:-:S04]  /*0c90*/  IMAD.MOV R8, RZ, RZ, -R20 ;  /* 0x000000ffff087224 */ /* 0x000fc800078e0a14 */
[----:B------:R-:W-:Y:S02]  /*0ca0*/  IMAD R7, R7, R8, R16 ;  /* 0x0000000807077224 */ /* 0x000fe400078e0210 */
[----:B------:R-:W-:-:S06]  /*0cb0*/  @P0 VIADD R4, R4, 0x1 ;  /* 0x0000000104040836 */ /* 0x000fcc0000000000 */
[----:B------:R-:W-:Y:S01]  /*0cc0*/  @!P3 IMAD.MOV R4, RZ, RZ, -R4 ;  /* 0x000000ffff04b224 */ /* 0x000fe200078e0a04 */
[----:B------:R-:W-:-:S05]  /*0cd0*/  @!P2 LOP3.LUT R4, RZ, R157, RZ, 0x33, !PT ;  /* 0x0000009dff04a212 */ /* 0x000fca00078e33ff */
[----:B------:R-:W-:-:S04]  /*0ce0*/  IMAD.MOV R12, RZ, RZ, -R4 ;  /* 0x000000ffff0c7224 */ /* 0x000fc800078e0a04 */
[----:B------:R-:W-:Y:S01]  /*0cf0*/  IMAD R157, R157, R12, R20 ;  /* 0x0000000c9d9d7224 */ /* 0x000fe200078e0214 */
[----:B------:R-:W-:Y:S06]  /*0d00*/  @!P1 BRA `(.L_x_11) ;  /* 0x00000000000c9947 */ /* 0x000fec0003800000 */
[----:B------:R-:W-:Y:S01]  /*0d10*/  UCGABAR_WAIT ;  /* 0x0000000000007dc7 */ /* 0x000fe20008000000 */
[----:B------:R-:W-:Y:S01]  /*0d20*/  CCTL.IVALL ;  /* 0x00000000ff00798f */ /* 0x000fe20002000000 */
[----:B------:R-:W-:Y:S05]  /*0d30*/  BRA `(.L_x_12) ;  /* 0x0000000000047947 */ /* 0x000fea0003800000 */
.L_x_11:
[----:B------:R-:W-:Y:S06]  /*0d40*/  BAR.SYNC.DEFER_BLOCKING 0x0 ;  /* 0x0000000000007b1d */ /* 0x000fec0000010000 */
.L_x_12:
[----:B------:R-:W0:Y:S01]  /*0d50*/  LDC R12, c[0x0][0x290] ;  /* 0x0000a400ff0c7b82 */ /* 0x000e220000000800 */
[----:B------:R-:W-:Y:S01]  /*0d60*/  ISETP.NE.AND P0, PT, R11, RZ, PT ;  /* 0x000000ff0b00720c */ /* 0x000fe20003f05270 */
[----:B0-----:R-:W-:-:S05]  /*0d70*/  VIADD R8, R12, 0x3f ;  /* 0x0000003f0c087836 */ /* 0x001fca0000000000 */
[----:B------:R-:W-:-:S04]  /*0d80*/  SHF.R.S32.HI R9, RZ, 0x1f, R8 ;  /* 0x0000001fff097819 */ /* 0x000fc80000011408 */
[----:B------:R-:W-:-:S04]  /*0d90*/  LEA.HI R8, R9, R8, RZ, 0x6 ;  /* 0x0000000809087211 */ /* 0x000fc800078f30ff */
[----:B------:R-:W-:Y:S01]  /*0da0*/  SHF.R.S32.HI R8, RZ, 0x6, R8 ;  /* 0x00000006ff087819 */ /* 0x000fe20000011408 */
[----:B------:R-:W-:Y:S06]  /*0db0*/  @!P0 BRA `(.L_x_13) ;  /* 0x000000bc00208947 */ /* 0x000fec0003800000 */
[----:B------:R-:W-:-:S13]  /*0dc0*/  ISETP.NE.AND P0, PT, R11, 0x1, PT ;  /* 0x000000010b00780c */ /* 0x000fda0003f05270 */
[----:B------:R-:W-:Y:S05]  /*0dd0*/  @P0 EXIT ;  /* 0x000000000000094d */ /* 0x000fea0003800000 */
[----:B------:R-:W-:Y:S01]  /*0de0*/  ISETP.GE.AND P0, PT, R12, 0x1, PT ;  /* 0x000000010c00780c */ /* 0x000fe20003f06270 */
[----:B------:R-:W-:Y:S01]  /*0df0*/  UMOV UR4, URZ ;  /* 0x0000003f00047c82 */ /* 0x000fe20008000000 */
[----:B------:R-:W-:Y:S02]  /*0e00*/  CS2R R54, SRZ ;  /* 0x0000000000367805 */ /* 0x000fe4000001ff00 */
[----:B------:R-:W-:Y:S02]  /*0e10*/  CS2R R120, SRZ ;  /* 0x0000000000787805 */ /* 0x000fe4000001ff00 */
[----:B------:R-:W-:Y:S02]  /*0e20*/  CS2R R122, SRZ ;  /* 0x00000000007a7805 */ /* 0x000fe4000001ff00 */
[----:B------:R-:W-:Y:S02]  /*0e30*/  CS2R R124, SRZ ;  /* 0x00000000007c7805 */ /* 0x000fe4000001ff00 */
[----:B------:R-:W-:-:S02]  /*0e40*/  CS2R R126, SRZ ;  /* 0x00000000007e7805 */ /* 0x000fc4000001ff00 */
[----:B------:R-:W-:Y:S02]  /*0e50*/  CS2R R128, SRZ ;  /* 0x0000000000807805 */ /* 0x000fe4000001ff00 */
        /* <DEDUP_REMOVED lines=57> */
[----:B------:R-:W-:Y:S01]  /*11f0*/  CS2R R52, SRZ ;  /* 0x0000000000347805 */ /* 0x000fe2000001ff00 */
[----:B------:R-:W-:Y:S06]  /*1200*/  @!P0 BRA `(.L_x_14) ;  /* 0x0000000400608947 */ /* 0x000fec0003800000 */
[----:B------:R-:W-:-:S04]  /*1210*/  LOP3.LUT R9, R5, 0x1, RZ, 0xfc, !PT ;  /* 0x0000000105097812 */ /* 0x000fc800078efcff */
[----:B------:R-:W-:-:S13]  /*1220*/  ISETP.NE.AND P0, PT, R9, 0x3, PT ;  /* 0x000000030900780c */ /* 0x000fda0003f05270 */
[----:B------:R-:W-:Y:S05]  /*1230*/  @!P0 BRA `(.L_x_15) ;  /* 0x0000000000048947 */ /* 0x000fea0003800000 */
[----:B------:R-:W-:Y:S01]  /*1240*/  BPT.TRAP 0x1 ;  /* 0x000000040000795c */ /* 0x000fe20000300000 */
.L_x_15:
[----:B------:R-:W0:Y:S01]  /*1250*/  S2UR UR5, SR_CgaCtaId ;  /* 0x00000000000579c3 */ /* 0x000e220000008800 */
[----:B------:R-:W-:Y:S01]  /*1260*/  SHF.L.U32 R9, RZ, 0x1f, RZ ;  /* 0x0000001fff097819 */ /* 0x000fe200000006ff */
[----:B------:R-:W-:Y:S02]  /*1270*/  UMOV UR4, 0x400 ;  /* 0x0000040000047882 */ /* 0x000fe40000000000 */
[----:B0-----:R-:W-:-:S12]  /*1280*/  ULEA UR4, UR5, UR4, 0x18 ;  /* 0x0000000405047291 */ /* 0x001fd8000f8ec03f */
.L_x_16:
[----:B0-----:R-:W-:-:S04]  /*1290*/  IMAD.U32 R10, RZ, RZ, UR4 ;  /* 0x00000004ff0a7e24 */ /* 0x001fc8000f8e00ff */
[----:B------:R0:W1:Y:S03]  /*12a0*/  SYNCS.PHASECHK.TRANS64.TRYWAIT P0, [R10+URZ+0x32000], R9 ;  /* 0x032000090a0075a7 */ /* 0x000066000800017f */
[----:B-1----:R-:W-:Y:S05]  /*12b0*/  @!P0 NANOSLEEP.SYNCS 0x989680 ;  /* 0x009896800000895d */ /* 0x002fea0003900000 */
[----:B------:R-:W1:Y:S02]  /*12c0*/  @!P0 SYNCS.PHASECHK.TRANS64 P0, [R10+URZ+0x32000], R9 ;  /* 0x032000090a0085a7 */ /* 0x000e64000800007f */
[----:B-1----:R-:W-:Y:S05]  /*12d0*/  @!P0 BRA `(.L_x_16) ;  /* 0xfffffffc00ec8947 */ /* 0x002fea000383ffff */
[----:B------:R-:W-:Y:S01]  /*12e0*/  UIADD3 UR5, UR4, 0x28000, URZ ;  /* 0x0002800004057890 */ /* 0x000fe2000fffe03f */
[----:B------:R-:W-:Y:S01]  /*12f0*/  WARPGROUP.ARRIVE ;  /* 0x00000000000079c5 */ /* 0x000fe20000000000 */
[----:B------:R-:W-:Y:S02]  /*1300*/  USHF.R.U32.HI UR4, URZ, 0x4, UR4 ;  /* 0x000000043f047899 */ /* 0x000fe40008011604 */
[----:B------:R-:W-:Y:S02]  /*1310*/  USHF.R.U32.HI UR5, URZ, 0x4, UR5 ;  /* 0x000000043f057899 */ /* 0x000fe40008011605 */
[----:B------:R-:W-:Y:S02]  /*1320*/  ULOP3.LUT UR4, UR4, 0x3fff, URZ, 0xc0, !UPT ;  /* 0x00003fff04047892 */ /* 0x000fe4000f8ec03f */
[----:B------:R-:W-:Y:S02]  /*1330*/  ULOP3.LUT UR6, UR5, 0x3fff, URZ, 0xc0, !UPT ;  /* 0x00003fff05067892 */ /* 0x000fe4000f8ec03f */
[----:B------:R-:W-:-:S02]  /*1340*/  UIADD3 UR5, UR4, 0x200, URZ ;  /* 0x0000020004057890 */ /* 0x000fc4000fffe03f */
[----:B------:R-:W-:Y:S02]  /*1350*/  UIADD3 UR7, UR4, 0x400, URZ ;  /* 0x0000040004077890 */ /* 0x000fe4000fffe03f */
[----:B------:R-:W-:Y:S01]  /*1360*/  UMOV UR8, UR4 ;  /* 0x0000000400087c82 */ /* 0x000fe20008000000 */
[----:B------:R-:W-:Y:S01]  /*1370*/  UMOV UR9, 0x40000040 ;  /* 0x4000004000097882 */ /* 0x000fe20000000000 */
[----:B------:R-:W-:Y:S01]  /*1380*/  UMOV UR10, UR6 ;  /* 0x00000006000a7c82 */ /* 0x000fe20008000000 */
[----:B------:R-:W-:Y:S01]  /*1390*/  UMOV UR11, 0x40000040 ;  /* 0x40000040000b7882 */ /* 0x000fe20000000000 */
[----:B------:R-:W-:Y:S01]  /*13a0*/  UIADD3 UR14, UR4, 0x600, URZ ;  /* 0x00000600040e7890 */ /* 0x000fe2000fffe03f */
[----:B------:R-:W-:Y:S01]  /*13b0*/  HGMMA.64x64x16.F32.BF16 R120, gdesc[UR8].tnspA.tnspB, RZ, !UPT ;  /* 0x60e00000087879f0 */ /* 0x000fe2000c7018ff */
        /* <DEDUP_REMOVED lines=12> */
[----:B------:R-:W-:-:S02]  /*1480*/  UIADD3 UR8, UR4, 0x80, URZ ;  /* 0x0000008004087890 */ /* 0x000fc4000fffe03f */
[----:B------:R-:W-:Y:S01]  /*1490*/  UIADD3 UR10, UR6, 0x80, URZ ;  /* 0x00000080060a7890 */ /* 0x000fe2000fffe03f */
[----:B------:R-:W-:Y:S01]  /*14a0*/  UMOV UR9, 0x40000040 ;  /* 0x4000004000097882 */ /* 0x000fe20000000000 */
[----:B------:R-:W-:-:S07]  /*14b0*/  UMOV UR11, 0x40000040 ;  /* 0x40000040000b7882 */ /* 0x000fce0000000000 */
[----:B------:R-:W-:Y:S01]  /*14c0*/  HGMMA.64x64x16.F32.BF16 R120, gdesc[UR8].tnspA.tnspB, R120 ;  /* 0x60e00000087879f0 */ /* 0x000fe20008701878 */
[----:B------:R-:W-:Y:S01]  /*14d0*/  UMOV UR8, UR5 ;  /* 0x0000000500087c82 */ /* 0x000fe20008000000 */
[----:B------:R-:W-:Y:S01]  /*14e0*/  UMOV UR9, 0x40000040 ;  /* 0x4000004000097882 */ /* 0x000fe20000000000 */
[----:B------:R-:W-:Y:S01]  /*14f0*/  UIADD3 UR5, UR4, 0x300, URZ ;  /* 0x0000030004057890 */ /* 0x000fe2000fffe03f */
        /* <DEDUP_REMOVED lines=19> */
[----:B------:R-:W-:Y:S02]  /*1630*/  UMOV UR9, 0x40000040 ;  /* 0x4000004000097882 */ /* 0x000fe40000000000 */
[----:B------:R-:W-:Y:S01]  /*1640*/  HGMMA.64x64x16.F32.BF16 R56, gdesc[UR8].tnspA.tnspB, R56 ;  /* 0x60e00000083879f0 */ /* 0x000fe20008701838 */
[----:B------:R-:W-:Y:S01]  /*1650*/  UMOV UR8, UR14 ;  /* 0x0000000e00087c82 */ /* 0x000fe20008000000 */
[----:B------:R-:W-:-:S02]  /*1660*/  UMOV UR9, 0x40000040 ;  /* 0x4000004000097882 */ /* 0x000fc40000000000 */
[----:B------:R-:W-:Y:S01]  /*1670*/  HGMMA.64x64x16.F32.BF16 R24, gdesc[UR8].tnspA.tnspB, R24 ;  /* 0x60e00000081879f0 */ /* 0x000fe20008701818 */
[----:B------:R-:W-:Y:S02]  /*1680*/  UIADD3 UR8, UR4, 0x180, URZ ;  /* 0x0000018004087890 */ /* 0x000fe4000fffe03f */
[----:B------:R-:W-:Y:S02]  /*1690*/  UIADD3 UR10, UR6, 0x180, URZ ;  /* 0x00000180060a7890 */ /* 0x000fe4000fffe03f */
[----:B------:R-:W-:Y:S01]  /*16a0*/  UIADD3 UR6, UR4, 0x580, URZ ;  /* 0x0000058004067890 */ /* 0x000fe2000fffe03f */
[----:B------:R-:W-:Y:S01]  /*16b0*/  UMOV UR9, 0x40000040 ;  /* 0x4000004000097882 */ /* 0x000fe20000000000 */
[----:B------:R-:W-:Y:S01]  /*16c0*/  UMOV UR11, 0x40000040 ;  /* 0x40000040000b7882 */ /* 0x000fe20000000000 */
[----:B------:R-:W-:-:S04]  /*16d0*/  UIADD3 UR4, UR4, 0x780, URZ ;  /* 0x0000078004047890 */ /* 0x000fc8000fffe03f */
[----:B------:R-:W-:Y:S01]  /*16e0*/  HGMMA.64x64x16.F32.BF16 R120, gdesc[UR8].tnspA.tnspB, R120 ;  /* 0x60e00000087879f0 */ /* 0x000fe20008701878 */
[----:B------:R-:W-:Y:S01]  /*16f0*/  UMOV UR8, UR5 ;  /* 0x0000000500087c82 */ /* 0x000fe20008000000 */
[----:B------:R-:W-:Y:S02]  /*1700*/  UMOV UR9, 0x40000040 ;  /* 0x4000004000097882 */ /* 0x000fe40000000000 */
[----:B------:R-:W-:Y:S01]  /*1710*/  HGMMA.64x64x16.F32.BF16 R88, gdesc[UR8].tnspA.tnspB, R88 ;  /* 0x60e00000085879f0 */ /* 0x000fe20008701858 */
[----:B------:R-:W-:Y:S01]  /*1720*/  UMOV UR8, UR6 ;  /* 0x0000000600087c82 */ /* 0x000fe20008000000 */
[----:B------:R-:W-:Y:S02]  /*1730*/  UMOV UR9, 0x40000040 ;  /* 0x4000004000097882 */ /* 0x000fe40000000000 */
[----:B------:R-:W-:Y:S01]  /*1740*/  HGMMA.64x64x16.F32.BF16 R56, gdesc[UR8].tnspA.tnspB, R56 ;  /* 0x60e00000083879f0 */ /* 0x000fe20008701838 */
[----:B------:R-:W-:Y:S01]  /*1750*/  UMOV UR8, UR4 ;  /* 0x0000000400087c82 */ /* 0x000fe20008000000 */
[----:B------:R-:W-:Y:S01]  /*1760*/  UMOV UR9, 0x40000040 ;  /* 0x4000004000097882 */ /* 0x000fe20000000000 */
[----:B------:R-:W-:Y:S01]  /*1770*/  UMOV UR4, 0x1 ;  /* 0x0000000100047882 */ /* 0x000fe20000000000 */
[----:B------:R-:W-:Y:S04]  /*1780*/  HGMMA.64x64x16.F32.BF16 R24, gdesc[UR8].tnspA.tnspB, R24, gsb0 ;  /* 0x60e00000081879f0 */ /* 0x000fe80008001818 */
.L_x_14:
[----:B0-----:R-:W-:-:S05]  /*1790*/  VIMNMX R9, R8, 0x1, PT ;  /* 0x0000000108097848 */ /* 0x001fca0003fe0100 */
[----:B------:R-:W-:-:S05]  /*17a0*/  IMAD.IADD R10, R8, 0x1, -R9 ;  /* 0x00000001080a7824 */ /* 0x000fca00078e0a09 */
[----:B------:R-:W-:-:S13]  /*17b0*/  ISETP.GE.AND P0, PT, R10, 0x1, PT ;  /* 0x000000010a00780c */ /* 0x000fda0003f06270 */
[----:B------:R-:W-:Y:S05]  /*17c0*/  @!P0 BRA `(.L_x_17) ;  /* 0x0000000400e08947 */ /* 0x000fea0003800000 */
[----:B------:R-:W0:Y:S01]  /*17d0*/  S2UR UR6, SR_CgaCtaId ;  /* 0x00000000000679c3 */ /* 0x000e220000008800 */
[----:B------:R-:W-:Y:S01]  /*17e0*/  UMOV UR5, 0x400 ;  /* 0x0000040000057882 */ /* 0x000fe20000000000 */
[----:B------:R-:W-:Y:S01]  /*17f0*/  LOP3.LUT R14, R5, 0x1, RZ, 0xfc, !PT ;  /* 0x00000001050e7812 */ /* 0x000fe200078efcff */
[----:B------:R-:W-:Y:S01]  /*1800*/  IMAD.MOV.U32 R13, RZ, RZ, RZ ;  /* 0x000000ffff0d7224 */ /* 0x000fe200078e00ff */
[----:B------:R-:W-:Y:S01]  /*1810*/  UISETP.NE.U32.AND UP0, UPT, UR4, URZ, UPT ;  /* 0x0000003f0400728c */ /* 0x000fe2000bf05070 */
[----:B------:R-:W-:Y:S02]  /*1820*/  IMAD.MOV.U32 R8, RZ, RZ, R10 ;  /* 0x000000ffff087224 */ /* 0x000fe400078e000a */
[----:B------:R-:W-:Y:S01]  /*1830*/  IMAD.MOV.U32 R9, RZ, RZ, RZ ;  /* 0x000000ffff097224 */ /* 0x000fe200078e00ff */
[----:B0-----:R-:W-:-:S04]  /*1840*/  ULEA UR5, UR6, UR5, 0x18 ;  /* 0x0000000506057291 */ /* 0x001fc8000f8ec03f */
[----:B------:R-:W-:Y:S02]  /*1850*/  UIADD3 UR7, UR5, 0x28000, URZ ;  /* 0x0002800005077890 */ /* 0x000fe4000fffe03f */
[----:B------:R-:W-:Y:S02]  /*1860*/  USHF.R.U32.HI UR6, URZ, 0x4, UR5 ;  /* 0x000000043f067899 */ /* 0x000fe40008011605 */
[----:B------:R-:W-:Y:S02]  /*1870*/  USHF.R.U32.HI UR7, URZ, 0x4, UR7 ;  /* 0x000000043f077899 */ /* 0x000fe40008011607 */
[----:B------:R-:W-:Y:S02]  /*1880*/  ULOP3.LUT UR6, UR6, 0x3fff, URZ, 0xc0, !UPT ;  /* 0x00003fff06067892 */ /* 0x000fe4000f8ec03f */
[----:B------:R-:W-:-:S12]  /*1890*/  ULOP3.LUT UR7, UR7, 0x3fff, URZ, 0xc0, !UPT ;  /* 0x00003fff07077892 */ /* 0x000fd8000f8ec03f */
.L_x_22:
[----:B------:R-:W-:-:S13]  /*18a0*/  ISETP.NE.AND P1, PT, R14, 0x3, PT ;  /* 0x000000030e00780c */ /* 0x000fda0003f25270 */
[----:B------:R-:W-:Y:S05]  /*18b0*/  @!P1 BRA `(.L_x_18) ;  /* 0x0000000000049947 */ /* 0x000fea0003800000 */
[----:B------:R-:W-:Y:S01]  /*18c0*/  BPT.TRAP 0x1 ;  /* 0x000000040000795c */ /* 0x000fe20000300000 */
.L_x_18:
[----:B------:R-:W-:Y:S01]  /*18d0*/  SHF.L.U32 R11, R13, 0x1f, RZ ;  /* 0x0000001f0d0b7819 */ /* 0x000fe200000006ff */
[----:B------:R-:W-:-:S12]  /*18e0*/  ULEA UR8, UR4, UR5, 0x3 ;  /* 0x0000000504087291 */ /* 0x000fd8000f8e183f */
.L_x_19:
[----:B0-----:R-:W-:-:S04]  /*18f0*/  IMAD.U32 R12, RZ, RZ, UR8 ;  /* 0x00000008ff0c7e24 */ /* 0x001fc8000f8e00ff */
[----:B------:R0:W1:Y:S03]  /*1900*/  SYNCS.PHASECHK.TRANS64.TRYWAIT P0, [R12+URZ+0x32000], R11 ;  /* 0x0320000b0c0075a7 */ /* 0x000066000800017f */
[----:B-1----:R-:W-:Y:S05]  /*1910*/  @!P0 NANOSLEEP.SYNCS 0x989680 ;  /* 0x009896800000895d */ /* 0x002fea0003900000 */
[----:B------:R-:W1:Y:S02]  /*1920*/  @!P0 SYNCS.PHASECHK.TRANS64 P0, [R12+URZ+0x32000], R11 ;  /* 0x0320000b0c0085a7 */ /* 0x000e64000800007f */
[----:B-1----:R-:W-:Y:S05]  /*1930*/  @!P0 BRA `(.L_x_19) ;  /* 0xfffffffc00ec8947 */ /* 0x002fea000383ffff */
[----:B------:R-:W-:Y:S01]  /*1940*/  ULEA UR8, UR4, UR6, 0xb ;  /* 0x0000000604087291 */ /* 0x000fe2000f8e583f */
[----:B------:R-:W-:Y:S01]  /*1950*/  WARPGROUP.ARRIVE ;  /* 0x00000000000079c5 */ /* 0x000fe20000000000 */
[----:B------:R-:W-:Y:S02]  /*1960*/  ULEA UR10, UR4, UR7, 0x9 ;  /* 0x00000007040a7291 */ /* 0x000fe4000f8e483f */
[----:B------:R-:W-:Y:S02]  /*1970*/  UIADD3 UR16, UR8, 0x200, URZ ;  /* 0x0000020008107890 */ /* 0x000fe4000fffe03f */
[----:B------:R-:W-:Y:S01]  /*1980*/  UIADD3 UR14, UR8, 0x400, URZ ;  /* 0x00000400080e7890 */ /* 0x000fe2000fffe03f */
[----:B------:R-:W-:Y:S01]  /*1990*/  UMOV UR9, 0x40000040 ;  /* 0x4000004000097882 */ /* 0x000fe20000000000 */
[----:B------:R-:W-:Y:S01]  /*19a0*/  UMOV UR11, 0x40000040 ;  /* 0x40000040000b7882 */ /* 0x000fe20000000000 */
[----:B------:R-:W-:Y:S02]  /*19b0*/  UMOV UR18, UR10 ;  /* 0x0000000a00127c82 */ /* 0x000fe40008000000 */
[----:B------:R-:W-:Y:S01]  /*19c0*/  HGMMA.64x64x16.F32.BF16 R120, gdesc[UR8].tnspA.tnspB, R120, UP0 ;  /* 0x60e00000087879f0 */ /* 0x000fe2000bf01878 */
[----:B------:R-:W-:Y:S01]  /*19d0*/  UIADD3 UR9, UR8, 0x600, URZ ;  /* 0x0000060008097890 */ /* 0x000fe2000fffe03f */
[----:B------:R-:W-:Y:S01]  /*19e0*/  UMOV UR19, UR11 ;  /* 0x0000000b00137c82 */ /* 0x000fe20008000000 */
[----:B------:R-:W-:-:S02]  /*19f0*/  UMOV UR17, 0x40000040 ;  /* 0x4000004000117882 */ /* 0x000fc40000000000 */
[----:B------:R-:W-:Y:S01]  /*1a00*/  HGMMA.64x64x16.F32.BF16 R88, gdesc[UR16].tnspA.tnspB, R88, UP0 ;  /* 0x60e00000105879f0 */ /* 0x000fe2000bf01858 */
[----:B------:R-:W-:Y:S01]  /*1a10*/  UMOV UR18, UR10 ;  /* 0x0000000a00127c82 */ /* 0x000fe20008000000 */
[----:B------:R-:W-:Y:S01]  /*1a20*/  UMOV UR19, UR11 ;  /* 0x0000000b00137c82 */ /* 0x000fe20008000000 */
[----:B------:R-:W-:Y:S01]  /*1a30*/  UMOV UR16, UR14 ;  /* 0x0000000e00107c82 */ /* 0x000fe20008000000 */
[----:B------:R-:W-:Y:S01]  /*1a40*/  UMOV UR17, 0x40000040 ;  /* 0x4000004000117882 */ /* 0x000fe20000000000 */
[----:B------:R-:W-:Y:S01]  /*1a50*/  UIADD3 UR14, UR8, 0x680, URZ ;  /* 0x00000680080e7890 */ /* 0x000fe2000fffe03f */
[----:B------:R-:W-:Y:S01]  /*1a60*/  HGMMA.64x64x16.F32.BF16 R56, gdesc[UR16].tnspA.tnspB, R56, UP0 ;  /* 0x60e00000103879f0 */ /* 0x000fe2000bf01838 */
[----:B------:R-:W-:Y:S01]  /*1a70*/  UMOV UR18, UR10 ;  /* 0x0000000a00127c82 */ /* 0x000fe20008000000 */
[----:B------:R-:W-:Y:S01]  /*1a80*/  UMOV UR19, UR11 ;  /* 0x0000000b00137c82 */ /* 0x000fe20008000000 */
[----:B------:R-:W-:Y:S01]  /*1a90*/  UMOV UR16, UR9 ;  /* 0x0000000900107c82 */ /* 0x000fe20008000000 */
[----:B------:R-:W-:Y:S01]  /*1aa0*/  UMOV UR17, 0x40000040 ;  /* 0x4000004000117882 */ /* 0x000fe20000000000 */
[----:B------:R-:W-:Y:S01]  /*1ab0*/  UIADD3 UR9, UR8, 0x280, URZ ;  /* 0x0000028008097890 */ /* 0x000fe2000fffe03f */
[----:B------:R-:W-:Y:S01]  /*1ac0*/  HGMMA.64x64x16.F32.BF16 R24, gdesc[UR16].tnspA.tnspB, R24, UP0 ;  /* 0x60e00000101879f0 */ /* 0x000fe2000bf01818 */
[----:B------:R-:W-:-:S02]  /*1ad0*/  UIADD3 UR16, UR8, 0x80, URZ ;  /* 0x0000008008107890 */ /* 0x000fc4000fffe03f */
[----:B------:R-:W-:Y:S02]  /*1ae0*/  UIADD3 UR18, UR10, 0x80, URZ ;  /* 0x000000800a127890 */ /* 0x000fe4000fffe03f */
[----:B------:R-:W-:Y:S01]  /*1af0*/  UIADD3 UR11, UR8, 0x480, URZ ;  /* 0x00000480080b7890 */ /* 0x000fe2000fffe03f */
[----:B------:R-:W-:Y:S01]  /*1b00*/  UMOV UR17, 0x40000040 ;  /* 0x4000004000117882 */ /* 0x000fe20000000000 */
[----:B------:R-:W-:-:S05]  /*1b10*/  UMOV UR19, 0x40000040 ;  /* 0x4000004000137882 */ /* 0x000fca0000000000 */
        /* <DEDUP_REMOVED lines=42> */
[----:B------:R-:W-:-:S02]  /*1dc0*/  UMOV UR17, 0x40000040 ;  /* 0x4000004000117882 */ /* 0x000fc40000000000 */
[----:B------:R-:W-:Y:S03]  /*1dd0*/  HGMMA.64x64x16.F32.BF16 R24, gdesc[UR16].tnspA.tnspB, R24, gsb0 ;  /* 0x60e00000101879f0 */ /* 0x000fe60008001818 */
[----:B------:R-:W-:Y:S02]  /*1de0*/  WARPGROUP.DEPBAR.LE gsb0, 0x1 ;  /* 0x00008000000079c5 */ /* 0x000fe40000010100 */
[----:B------:R-:W-:Y:S05]  /*1df0*/  @!P1 BRA `(.L_x_20) ;  /* 0x0000000000049947 */ /* 0x000fea0003800000 */
[----:B------:R-:W-:Y:S01]  /*1e00*/  BPT.TRAP 0x1 ;  /* 0x000000040000795c */ /* 0x000fe20000300000 */
.L_x_20:
[----:B------:R-:W-:-:S13]  /*1e10*/  ISETP.NE.AND P0, PT, R6, RZ, PT ;  /* 0x000000ff0600720c */ /* 0x000fda0003f05270 */
[----:B0-----:R-:W-:-:S05]  /*1e20*/  @P0 LEA R11, R9, UR5, 0x3 ;  /* 0x00000005090b0c11 */ /* 0x001fca000f8e18ff */
[----:B------:R-:W-:-:S05]  /*1e30*/  @P0 VIADD R12, R11, 0x32028 ;  /* 0x000320280b0c0836 */ /* 0x000fca0000000000 */
[----:B------:R-:W-:-:S04]  /*1e40*/  @P0 PRMT R12, R3, 0x654, R12 ;  /* 0x00000654030c0816 */ /* 0x000fc8000000000c */
[----:B------:R0:W-:Y:S01]  /*1e50*/  @P0 SYNCS.ARRIVE.TRANS64.RED.A1T0 RZ, [R12+URZ], RZ ;  /* 0x000000ff0cff09a7 */ /* 0x0001e2000810043f */
[----:B------:R-:W-:-:S13]  /*1e60*/  ISETP.GT.U32.AND P0, PT, R5, 0x1, PT ;  /* 0x000000010500780c */ /* 0x000fda0003f04070 */
[----:B0-----:R-:W-:Y:S05]  /*1e70*/  @P0 BRA `(.L_x_21) ;  /* 0x0000000000040947 */ /* 0x001fea0003800000 */
[----:B------:R-:W-:Y:S01]  /*1e80*/  BPT.TRAP 0x1 ;  /* 0x000000040000795c */ /* 0x000fe20000300000 */
.L_x_21:
[----:B------:R-:W-:Y:S01]  /*1e90*/  UIADD3 UR4, UR4, 0x1, URZ ;  /* 0x0000000104047890 */ /* 0x000fe2000fffe03f */
[C---:B------:R-:W-:Y:S01]  /*1ea0*/  ISETP.GT.AND P1, PT, R8.reuse, 0x1, PT ;  /* 0x000000010800780c */ /* 0x040fe20003f24270 */
[----:B------:R-:W-:Y:S02]  /*1eb0*/  VIADD R9, R9, 0x1 ;  /* 0x0000000109097836 */ /* 0x000fe40000000000 */
[----:B------:R-:W-:Y:S01]  /*1ec0*/  UISETP.NE.AND UP0, UPT, UR4, 0x5, UPT ;  /* 0x000000050400788c */ /* 0x000fe2000bf05270 */
[----:B------:R-:W-:Y:S02]  /*1ed0*/  VIADD R8, R8, 0xffffffff ;  /* 0xffffffff08087836 */ /* 0x000fe40000000000 */
[C---:B------:R-:W-:Y:S01]  /*1ee0*/  ISETP.NE.AND P0, PT, R9.reuse, 0x5, PT ;  /* 0x000000050900780c */ /* 0x040fe20003f05270 */
[----:B------:R-:W-:Y:S02]  /*1ef0*/  USEL UR8, URZ, 0x1, UP0 ;  /* 0x000000013f087887 */ /* 0x000fe40008000000 */
[----:B------:R-:W-:Y:S01]  /*1f00*/  USEL UR4, UR4, URZ, UP0 ;  /* 0x0000003f04047287 */ /* 0x000fe20008000000 */
[----:B------:R-:W-:Y:S01]  /*1f10*/  SEL R9, R9, RZ, P0 ;  /* 0x000000ff09097207 */ /* 0x000fe20000000000 */
[----:B------:R-:W-:-:S02]  /*1f20*/  UPLOP3.LUT UP0, UPT, UPT, UPT, UPT, 0x80, 0x0 ;  /* 0x000000000000789c */ /* 0x000fc40003f0f070 */
[----:B------:R-:W-:Y:S01]  /*1f30*/  LOP3.LUT R13, R13, UR8, RZ, 0x3c, !PT ;  /* 0x000000080d0d7c12 */ /* 0x000fe2000f8e3cff */
[----:B------:R-:W-:Y:S08]  /*1f40*/  @P1 BRA `(.L_x_22) ;  /* 0xfffffff800541947 */ /* 0x000ff0000383ffff */
.L_x_17:
[----:B------:R-:W0:Y:S01]  /*1f50*/  LDC R8, c[0x0][0x290] ;  /* 0x0000a400ff087b82 */ /* 0x000e220000000800 */
[----:B------:R-:W-:Y:S02]  /*1f60*/  WARPGROUP.DEPBAR.LE gsb0, 0x0 ;  /* 0x00008000000079c5 */ /* 0x000fe40000010000 */
[----:B0-----:R-:W-:-:S13]  /*1f70*/  ISETP.GE.AND P0, PT, R8, 0x1, PT ;  /* 0x000000010800780c */ /* 0x001fda0003f06270 */
[----:B------:R-:W-:Y:S05]  /*1f80*/  @!P0 BRA `(.L_x_23) ;  /* 0x0000000000548947 */ /* 0x000fea0003800000 */
[----:B------:R-:W-:-:S04]  /*1f90*/  LOP3.LUT R8, R5, 0x1, RZ, 0xfc, !PT ;  /* 0x0000000105087812 */ /* 0x000fc800078efcff */
[----:B------:R-:W-:-:S13]  /*1fa0*/  ISETP.NE.AND P0, PT, R8, 0x3, PT ;  /* 0x000000030800780c */ /* 0x000fda0003f05270 */
[----:B------:R-:W-:Y:S05]  /*1fb0*/  @!P0 BRA `(.L_x_24) ;  /* 0x0000000000048947 */ /* 0x000fea0003800000 */
[----:B------:R-:W-:Y:S01]  /*1fc0*/  BPT.TRAP 0x1 ;  /* 0x000000040000795c */ /* 0x000fe20000300000 */
.L_x_24:
[----:B------:R-:W-:Y:S01]  /*1fd0*/  ISETP.NE.AND P0, PT, R6, RZ, PT ;  /* 0x000000ff0600720c */ /* 0x000fe20003f05270 */
[----:B------:R-:W-:Y:S01]  /*1fe0*/  BSSY B0, `(.L_x_25) ;  /* 0x000000d000007945 */ /* 0x000fe20003800000 */
[----:B------:R-:W-:-:S11]  /*1ff0*/  ISETP.GT.U32.AND P1, PT, R5, 0x1, PT ;  /* 0x000000010500780c */ /* 0x000fd60003f24070 */
[----:B------:R-:W-:Y:S05]  /*2000*/  @!P0 BRA `(.L_x_26) ;  /* 0x0000000000288947 */ /* 0x000fea0003800000 */
[----:B------:R-:W0:Y:S01]  /*2010*/  S2R R6, SR_CgaCtaId ;  /* 0x0000000000067919 */ /* 0x000e220000008800 */
[----:B------:R-:W-:Y:S01]  /*2020*/  IMAD.WIDE.U32 R8, R10, -0x33333333, RZ ;  /* 0xcccccccd0a087825 */ /* 0x000fe200078e00ff */
[----:B------:R-:W-:-:S04]  /*2030*/  MOV R5, 0x400 ;  /* 0x0000040000057802 */ /* 0x000fc80000000f00 */
[----:B------:R-:W-:-:S05]  /*2040*/  SHF.R.U32.HI R9, RZ, 0x2, R9 ;  /* 0x00000002ff097819 */ /* 0x000fca0000011609 */
[----:B------:R-:W-:Y:S01]  /*2050*/  IMAD R10, R9, -0x5, R10 ;  /* 0xfffffffb090a7824 */ /* 0x000fe200078e020a */
[----:B0-----:R-:W-:-:S05]  /*2060*/  LEA R5, R6, R5, 0x18 ;  /* 0x0000000506057211 */ /* 0x001fca00078ec0ff */
[----:B------:R-:W-:-:S04]  /*2070*/  IMAD R10, R10, 0x8, R5 ;  /* 0x000000080a0a7824 */ /* 0x000fc800078e0205 */
[----:B------:R-:W-:-:S05]  /*2080*/  VIADD R10, R10, 0x32028 ;  /* 0x000320280a0a7836 */ /* 0x000fca0000000000 */
[----:B------:R-:W-:-:S04]  /*2090*/  PRMT R10, R3, 0x654, R10 ;  /* 0x00000654030a7816 */ /* 0x000fc8000000000a */
[----:B------:R0:W-:Y:S03]  /*20a0*/  SYNCS.ARRIVE.TRANS64.RED.A1T0 RZ, [R10+URZ], RZ ;  /* 0x000000ff0aff79a7 */ /* 0x0001e6000810043f */
.L_x_26:
[----:B------:R-:W-:Y:S05]  /*20b0*/  BSYNC B0 ;  /* 0x0000000000007941 */ /* 0x000fea0003800000 */
.L_x_25:
[----:B------:R-:W-:Y:S05]  /*20c0*/  @P1 BRA `(.L_x_23) ;  /* 0x0000000000041947 */ /* 0x000fea0003800000 */
[----:B------:R-:W-:Y:S01]  /*20d0*/  BPT.TRAP 0x1 ;  /* 0x000000040000795c */ /* 0x000fe20000300000 */
.L_x_23:
[----:B------:R-:W1:Y:S01]  /*20e0*/  S2R R3, SR_TID.X ;  /* 0x0000000000037919 */ /* 0x000e620000002100 */
[----:B0-----:R-:W0:Y:S01]  /*20f0*/  LDC.64 R10, c[0x0][0x280] ;  /* 0x0000a000ff0a7b82 */ /* 0x001e220000000a00 */
[----:B------:R-:W-:Y:S01]  /*2100*/  ULDC.64 UR4, c[0x0][0x5e0] ;  /* 0x0001780000047ab9 */ /* 0x000fe20000000a00 */
[----:B------:R-:W-:Y:S01]  /*2110*/  SHF.R.S32.HI R17, RZ, 0x1f, R4 ;  /* 0x0000001fff117819 */ /* 0x000fe20000011404 */
[----:B------:R-:W2:Y:S05]  /*2120*/  S2R R13, SR_CTAID.X ;  /* 0x00000000000d7919 */ /* 0x000eaa0000002500 */
[----:B------:R-:W4:Y:S01]  /*2130*/  LDC.64 R14, c[0x0][0x5d0] ;  /* 0x00017400ff0e7b82 */ /* 0x000f220000000a00 */
[----:B-1----:R-:W-:-:S04]  /*2140*/  SHF.R.S32.HI R6, RZ, 0x1f, R3 ;  /* 0x0000001fff067819 */ /* 0x002fc80000011403 */
[----:B------:R-:W-:-:S04]  /*2150*/  LEA.HI R6, R6, R3, RZ, 0x7 ;  /* 0x0000000306067211 */ /* 0x000fc800078f38ff */
[----:B------:R-:W-:-:S05]  /*2160*/  LOP3.LUT R6, R6, 0xffffff80, RZ, 0xc0, !PT ;  /* 0xffffff8006067812 */ /* 0x000fca00078ec0ff */
[----:B------:R-:W-:-:S05]  /*2170*/  IMAD.IADD R6, R3, 0x1, -R6 ;  /* 0x0000000103067824 */ /* 0x000fca00078e0a06 */
[----:B------:R-:W-:-:S04]  /*2180*/  SHF.R.S32.HI R9, RZ, 0x1f, R6 ;  /* 0x0000001fff097819 */ /* 0x000fc80000011406 */
[----:B------:R-:W-:-:S04]  /*2190*/  LEA.HI R3, R9, R6, RZ, 0x2 ;  /* 0x0000000609037211 */ /* 0x000fc800078f10ff */
[--C-:B------:R-:W-:Y:S02]  /*21a0*/  SHF.R.S32.HI R8, RZ, 0x2, R3.reuse ;  /* 0x00000002ff087819 */ /* 0x100fe40000011403 */
[----:B------:R-:W-:Y:S02]  /*21b0*/  SHF.R.S32.HI R5, RZ, 0x1f, R3 ;  /* 0x0000001fff057819 */ /* 0x000fe40000011403 */
[----:B------:R-:W-:Y:S02]  /*21c0*/  LOP3.LUT R3, R3, 0xfffffffc, RZ, 0xc0, !PT ;  /* 0xfffffffc03037812 */ /* 0x000fe400078ec0ff */
[----:B------:R-:W-:-:S03]  /*21d0*/  LEA.HI R5, R5, R8, RZ, 0x3 ;  /* 0x0000000805057211 */ /* 0x000fc600078f18ff */
[----:B------:R-:W-:Y:S01]  /*21e0*/  IMAD.IADD R16, R6, 0x1, -R3 ;  /* 0x0000000106107824 */ /* 0x000fe200078e0a03 */
[----:B------:R-:W-:-:S03]  /*21f0*/  LOP3.LUT R5, R5, 0xfffffff8, RZ, 0xc0, !PT ;  /* 0xfffffff805057812 */ /* 0x000fc600078ec0ff */
[----:B------:R-:W-:Y:S02]  /*2200*/  IMAD.SHL.U32 R12, R16, 0x2, RZ ;  /* 0x00000002100c7824 */ /* 0x000fe400078e00ff */
[----:B------:R-:W-:Y:S01]  /*2210*/  IMAD.IADD R8, R8, 0x1, -R5 ;  /* 0x0000000108087824 */ /* 0x000fe200078e0a05 */
[----:B------:R-:W-:Y:S01]  /*2220*/  LEA.HI R5, R9, R6, RZ, 0x5 ;  /* 0x0000000609057211 */ /* 0x000fe200078f28ff */
[----:B------:R-:W-:Y:S02]  /*2230*/  IMAD.SHL.U32 R6, R7, 0x40, RZ ;  /* 0x0000004007067824 */ /* 0x000fe400078e00ff */
[----:B--2---:R-:W-:Y:S01]  /*2240*/  IMAD.SHL.U32 R7, R13, 0x100, RZ ;  /* 0x000001000d077824 */ /* 0x004fe200078e00ff */
[----:B------:R-:W-:Y:S02]  /*2250*/  SHF.R.S32.HI R9, RZ, 0x1f, R8 ;  /* 0x0000001fff097819 */ /* 0x000fe40000011408 */
[----:B0-----:R-:W-:Y:S02]  /*2260*/  ISETP.GE.AND P0, PT, R6, R11, PT ;  /* 0x0000000b0600720c */ /* 0x001fe40003f06270 */
[----:B------:R-:W-:-:S02]  /*2270*/  SHF.R.S32.HI R5, RZ, 0x5, R5 ;  /* 0x00000005ff057819 */ /* 0x000fc40000011405 */
[----:B------:R-:W-:Y:S02]  /*2280*/  ISETP.GE.OR P0, PT, R7, R10, P0 ;  /* 0x0000000a0700720c */ /* 0x000fe40000706670 */
[----:B------:R-:W-:Y:S01]  /*2290*/  SHF.R.S32.HI R3, RZ, 0x1f, R6 ;  /* 0x0000001fff037819 */ /* 0x000fe20000011406 */
[----:B------:R-:W-:-:S04]  /*22a0*/  IMAD.WIDE R164, R5, 0x10, R8 ;  /* 0x0000001005a47825 */ /* 0x000fc800078e0208 */
[----:B------:R-:W-:Y:S01]  /*22b0*/  IMAD.WIDE R164, R13, 0x100, R164 ;  /* 0x000001000da47825 */ /* 0x000fe200078e02a4 */
[----:B------:R-:W-:-:S03]  /*22c0*/  SHF.R.S32.HI R13, RZ, 0x1f, R12 ;  /* 0x0000001fff0d7819 */ /* 0x000fc6000001140c */
[-C--:B----4-:R-:W-:Y:S02]  /*22d0*/  IMAD R20, R165, R14.reuse, RZ ;  /* 0x0000000ea5147224 */ /* 0x090fe400078e02ff */
[----:B------:R-:W-:Y:S01]  /*22e0*/  IMAD.WIDE.U32 R18, R164, R14, R12 ;  /* 0x0000000ea4127225 */ /* 0x000fe200078e000c */
[----:B------:R-:W-:Y:S06]  /*22f0*/  @P0 EXIT ;  /* 0x000000000000094d */ /* 0x000fec0003800000 */
[----:B------:R-:W-:Y:S01]  /*2300*/  ULDC.64 UR6, c[0x0][0x288] ;  /* 0x0000a20000067ab9 */ /* 0x000fe20000000a00 */
[----:B------:R-:W-:Y:S01]  /*2310*/  IMAD R20, R164, R15, R20 ;  /* 0x0000000fa4147224 */ /* 0x000fe200078e0214 */
[----:B------:R-:W-:Y:S01]  /*2320*/  ISETP.GE.AND P0, PT, R157, UR6, PT ;  /* 0x000000069d007c0c */ /* 0x000fe2000bf06270 */
[----:B------:R-:W-:Y:S01]  /*2330*/  IMAD R9, R17, UR4, RZ ;  /* 0x0000000411097c24 */ /* 0x000fe2000f8e02ff */
[----:B------:R-:W-:Y:S01]  /*2340*/  IADD3 R18, P1, R6, R18, RZ ;  /* 0x0000001206127210 */ /* 0x000fe20007f3e0ff */
[----:B------:R-:W-:Y:S01]  /*2350*/  IMAD R5, R5, -0x10, -R7 ;  /* 0xfffffff005057824 */ /* 0x000fe200078e0a07 */
[C---:B------:R-:W-:Y:S01]  /*2360*/  ISETP.GE.OR P0, PT, R4.reuse, UR7, P0 ;  /* 0x0000000704007c0c */ /* 0x040fe20008706670 */
[----:B------:R-:W-:Y:S01]  /*2370*/  IMAD R9, R4, UR5, R9 ;  /* 0x0000000504097c24 */ /* 0x000fe2000f8e0209 */
[----:B------:R-:W-:Y:S01]  /*2380*/  IADD3.X R19, R3, R19, R20, P1, !PT ;  /* 0x0000001303137210 */ /* 0x000fe20000ffe414 */
[----:B------:R-:W-:Y:S01]  /*2390*/  IMAD R7, R16, -0x2, R11 ;  /* 0xfffffffe10077824 */ /* 0x000fe200078e020b */
[----:B------:R-:W-:-:S02]  /*23a0*/  IADD3 R5, R5, R10, -R8 ;  /* 0x0000000a05057210 */ /* 0x000fc40007ffe808 */
[----:B------:R-:W-:Y:S01]  /*23b0*/  SHF.R.S32.HI R8, RZ, 0x1f, R157 ;  /* 0x0000001fff087819 */ /* 0x000fe2000001149d */
[----:B------:R-:W-:Y:S01]  /*23c0*/  IMAD.WIDE.U32 R18, R4, UR4, R18 ;  /* 0x0000000404127c25 */ /* 0x000fe2000f8e0012 */
[----:B------:R-:W-:-:S03]  /*23d0*/  ULDC.64 UR4, c[0x0][0x5d8] ;  /* 0x0001760000047ab9 */ /* 0x000fc60000000a00 */
[----:B------:R-:W-:Y:S02]  /*23e0*/  IMAD.IADD R11, R19, 0x1, R9 ;  /* 0x00000001130b7824 */ /* 0x000fe400078e0209 */
[----:B------:R-:W-:Y:S05]  /*23f0*/  @P0 EXIT ;  /* 0x000000000000094d */ /* 0x000fea0003800000 */
[----:B---3-5:R-:W-:Y:S01]  /*2400*/  FSETP.NEU.AND P1, PT, R2, RZ, PT ;  /* 0x000000ff0200720b */ /* 0x028fe20003f2d000 */
[----:B------:R-:W-:Y:S01]  /*2410*/  IMAD.IADD R7, R7, 0x1, -R6 ;  /* 0x0000000107077824 */ /* 0x000fe200078e0a06 */
[----:B------:R-:W-:Y:S01]  /*2420*/  ULDC.64 UR6, c[0x0][0x5b8] ;  /* 0x00016e0000067ab9 */ /* 0x000fe20000000a00 */
[----:B------:R-:W-:Y:S02]  /*2430*/  IMAD.MOV.U32 R10, RZ, RZ, R18 ;  /* 0x000000ffff0a7224 */ /* 0x000fe400078e0012 */
[C---:B------:R-:W-:Y:S01]  /*2440*/  IMAD R16, R8.reuse, UR4, RZ ;  /* 0x0000000408107c24 */ /* 0x040fe2000f8e02ff */
[----:B------:R-:W-:Y:S01]  /*2450*/  ISETP.GT.AND P4, PT, R7, RZ, PT ;  /* 0x000000ff0700720c */ /* 0x000fe20003f84270 */
[----:B------:R-:W-:Y:S02]  /*2460*/  IMAD R8, R8, UR6, RZ ;  /* 0x0000000608087c24 */ /* 0x000fe4000f8e02ff */
[----:B------:R-:W-:Y:S01]  /*2470*/  IMAD R155, R157, UR5, R16 ;  /* 0x000000059d9b7c24 */ /* 0x000fe2000f8e0210 */
[----:B------:R-:W-:Y:S01]  /*2480*/  ISETP.GT.AND P0, PT, R5, RZ, P4 ;  /* 0x000000ff0500720c */ /* 0x000fe20002704270 */
[----:B------:R-:W-:-:S04]  /*2490*/  IMAD.WIDE.U32 R10, R157, UR4, R10 ;  /* 0x000000049d0a7c25 */ /* 0x000fc8000f8e000a */
[----:B------:R-:W-:Y:S01]  /*24a0*/  IMAD R153, R157, UR7, R8 ;  /* 0x000000079d997c24 */ /* 0x000fe2000f8e0208 */
[C---:B------:R-:W-:Y:S01]  /*24b0*/  SHF.L.U64.HI R8, R14.reuse, 0x3, R15 ;  /* 0x000000030e087819 */ /* 0x040fe2000001020f */
[----:B------:R-:W-:Y:S02]  /*24c0*/  IMAD.SHL.U32 R9, R14, 0x8, RZ ;  /* 0x000000080e097824 */ /* 0x000fe400078e00ff */
[----:B------:R-:W-:Y:S01]  /*24d0*/  IMAD.IADD R155, R11, 0x1, R155 ;  /* 0x000000010b9b7824 */ /* 0x000fe200078e029b */
[----:B------:R-:W-:Y:S06]  /*24e0*/  @!P1 BRA `(.L_x_27) ;  /* 0x0000007000c09947 */ /* 0x000fec0003800000 */
[----:B------:R-:W-:Y:S01]  /*24f0*/  IADD3 R16, P1, R6, R12, RZ ;  /* 0x0000000c06107210 */ /* 0x000fe20007f3e0ff */
[----:B------:R-:W-:Y:S01]  /*2500*/  ULDC.64 UR8, c[0x0][0x5c0] ;  /* 0x0001700000087ab9 */ /* 0x000fe20000000a00 */
[----:B------:R-:W-:Y:S01]  /*2510*/  ULDC.64 UR4, c[0x0][0x5b0] ;  /* 0x00016c0000047ab9 */ /* 0x000fe20000000a00 */
[----:B------:R-:W-:Y:S01]  /*2520*/  IMAD R11, R17, UR8, RZ ;  /* 0x00000008110b7c24 */ /* 0x000fe2000f8e02ff */
[----:B------:R-:W-:Y:S01]  /*2530*/  ULDC.64 UR10, c[0x0][0x5a8] ;  /* 0x00016a00000a7ab9 */ /* 0x000fe20000000a00 */
[----:B------:R-:W-:Y:S02]  /*2540*/  IMAD.X R17, R3, 0x1, R13, P1 ;  /* 0x0000000103117824 */ /* 0x000fe400008e060d */
[C---:B------:R-:W-:Y:S02]  /*2550*/  IMAD R11, R4.reuse, UR9, R11 ;  /* 0x00000009040b7c24 */ /* 0x040fe4000f8e020b */
[----:B------:R-:W-:-:S04]  /*2560*/  IMAD.WIDE.U32 R16, R4, UR8, R16 ;  /* 0x0000000804107c25 */ /* 0x000fc8000f8e0010 */
[----:B------:R-:W-:Y:S02]  /*2570*/  IMAD.IADD R17, R17, 0x1, R11 ;  /* 0x0000000111117824 */ /* 0x000fe400078e020b */
[----:B------:R-:W-:Y:S02]  /*2580*/  IMAD R21, R165, UR4, RZ ;  /* 0x00000004a5157c24 */ /* 0x000fe4000f8e02ff */
[----:B------:R-:W-:-:S04]  /*2590*/  IMAD.WIDE.U32 R16, R157, UR6, R16 ;  /* 0x000000069d107c25 */ /* 0x000fc8000f8e0010 */
[----:B------:R-:W-:Y:S02]  /*25a0*/  IMAD.IADD R19, R153, 0x1, R17 ;  /* 0x0000000199137824 */ /* 0x000fe400078e0211 */
[----:B------:R-:W-:Y:S02]  /*25b0*/  IMAD.MOV.U32 R18, RZ, RZ, R16 ;  /* 0x000000ffff127224 */ /* 0x000fe400078e0010 */
[C---:B------:R-:W-:Y:S02]  /*25c0*/  IMAD R158, R164.reuse, UR5, R21 ;  /* 0x00000005a49e7c24 */ /* 0x040fe4000f8e0215 */
[----:B------:R-:W-:-:S04]  /*25d0*/  IMAD.WIDE.U32 R22, R164, UR4, R18 ;  /* 0x00000004a4167c25 */ /* 0x000fc8000f8e0012 */
[----:B------:R-:W-:Y:S01]  /*25e0*/  IMAD.IADD R21, R23, 0x1, R158 ;  /* 0x0000000117157824 */ /* 0x000fe200078e029e */
[----:B------:R-:W-:-:S04]  /*25f0*/  LEA R20, P1, R22, UR10, 0x1 ;  /* 0x0000000a16147c11 */ /* 0x000fc8000f8208ff */
[----:B------:R-:W-:-:S05]  /*2600*/  LEA.HI.X R21, R22, UR11, R21, 0x1, P1 ;  /* 0x0000000b16157c11 */ /* 0x000fca00088f0c15 */
[----:B------:R-:W2:Y:S01]  /*2610*/  @P0 LDG.E.LTC128B.U16 R159, desc[UR12][R20.64] ;  /* 0x0000000c149f0981 */ /* 0x000ea2000c1e1520 */
[----:B------:R-:W-:Y:S01]  /*2620*/  IMAD.WIDE.U32 R22, R157, UR6, RZ ;  /* 0x000000069d167c25 */ /* 0x000fe2000f8e00ff */
[----:B------:R-:W-:Y:S01]  /*2630*/  ULDC.64 UR6, c[0x0][0x5c8] ;  /* 0x0001720000067ab9 */ /* 0x000fe20000000a00 */
[----:B------:R-:W-:Y:S01]  /*2640*/  ISETP.GT.AND P6, PT, R7, 0x1, PT ;  /* 0x000000010700780c */ /* 0x000fe20003fc4270 */
[----:B------:R-:W-:Y:S01]  /*2650*/  BSSY B0, `(.L_x_28) ;  /* 0x0000017000007945 */ /* 0x000fe20003800000 */
[C---:B------:R-:W-:Y:S01]  /*2660*/  LEA R154, P1, R10.reuse, UR6, 0x1 ;  /* 0x000000060a9a7c11 */ /* 0x040fe2000f8208ff */
[----:B------:R-:W-:Y:S02]  /*2670*/  IMAD.IADD R153, R23, 0x1, R153 ;  /* 0x0000000117997824 */ /* 0x000fe400078e0299 */
[----:B------:R-:W-:Y:S01]  /*2680*/  IMAD.MOV.U32 R152, RZ, RZ, R22 ;  /* 0x000000ffff987224 */ /* 0x000fe200078e0016 */
[----:B------:R-:W-:Y:S02]  /*2690*/  LEA.HI.X R155, R10, UR7, R155, 0x1, P1 ;  /* 0x000000070a9b7c11 */ /* 0x000fe400088f0c9b */
[----:B------:R-:W-:Y:S01]  /*26a0*/  ISETP.GT.AND P1, PT, R5, RZ, P6 ;  /* 0x000000ff0500720c */ /* 0x000fe20003724270 */
[----:B------:R-:W-:-:S04]  /*26b0*/  IMAD.WIDE.U32 R156, R164, UR4, R152 ;  /* 0x00000004a49c7c25 */ /* 0x000fc8000f8e0098 */
[----:B------:R-:W-:Y:S02]  /*26c0*/  IMAD.IADD R157, R158, 0x1, R157 ;  /* 0x000000019e9d7824 */ /* 0x000fe400078e029d */
[----:B------:R-:W-:-:S04]  /*26d0*/  IMAD.WIDE.U32 R156, R4, UR8, R156 ;  /* 0x00000008049c7c25 */ /* 0x000fc8000f8e009c */
[----:B------:R-:W-:Y:S01]  /*26e0*/  IMAD.IADD R162, R11, 0x1, R157 ;  /* 0x000000010ba27824 */ /* 0x000fe200078e029d */
[----:B------:R-:W-:-:S04]  /*26f0*/  IADD3 R157, P2, P3, R6, R156, R12 ;  /* 0x0000009c069d7210 */ /* 0x000fc80007b5e00c */
[----:B------:R-:W-:Y:S02]  /*2700*/  IADD3.X R162, R3, R162, R13, P2, P3 ;  /* 0x000000a203a27210 */ /* 0x000fe400017e640d */
[----:B------:R-:W-:-:S04]  /*2710*/  LEA R156, P2, R157, UR10, 0x1 ;  /* 0x0000000a9d9c7c11 */ /* 0x000fc8000f8408ff */
[----:B------:R-:W-:Y:S01]  /*2720*/  LEA.HI.X R157, R157, UR11, R162, 0x1, P2 ;  /* 0x0000000b9d9d7c11 */ /* 0x000fe200090f0ca2 */
[----:B--2---:R-:W-:-:S04]  /*2730*/  IMAD.U32 R161, R159, 0x10000, RZ ;  /* 0x000100009fa17824 */ /* 0x004fc800078e00ff */
[----:B------:R-:W-:-:S04]  /*2740*/  FMUL R161, R161, R2 ;  /* 0x00000002a1a17220 */ /* 0x000fc80000400000 */
[C---:B------:R-:W-:Y:S01]  /*2750*/  FFMA R160, R120.reuse, R0, R161 ;  /* 0x0000000078a07223 */ /* 0x040fe200000000a1 */
[----:B------:R-:W-:-:S04]  /*2760*/  LOP3.LUT R120, R120, 0xfffffffd, RZ, 0xc0, !PT ;  /* 0xfffffffd78787812 */ /* 0x000fc800078ec0ff */
[----:B------:R-:W-:Y:S02]  /*2770*/  F2FP.BF16.F32.PACK_AB R160, RZ, R160 ;  /* 0x000000a0ffa0723e */ /* 0x000fe400000010ff */
[----:B------:R-:W-:-:S03]  /*2780*/  @P6 LOP3.LUT R120, R120, 0x2, RZ, 0xfc, !PT ;  /* 0x0000000278786812 */ /* 0x000fc600078efcff */
[----:B------:R0:W-:Y:S01]  /*2790*/  @P0 STG.E.U16 desc[UR12][R154.64], R160 ;  /* 0x000000a09a000986 */ /* 0x0001e2000c10150c */
[----:B------:R-:W-:Y:S05]  /*27a0*/  @!P1 BRA `(.L_x_29) ;  /* 0x0000000000049947 */ /* 0x000fea0003800000 */
[----:B------:R1:W5:Y:S02]  /*27b0*/  LDG.E.LTC128B.U16 R159, desc[UR12][R156.64+0x2] ;  /* 0x0000020c9c9f7981 */ /* 0x000364000c1e1520 */
.L_x_29:
[----:B------:R-:W-:Y:S05]  /*27c0*/  BSYNC B0 ;  /* 0x0000000000007941 */ /* 0x000fea0003800000 */
.L_x_28:
[----:B------:R-:W-:Y:S01]  /*27d0*/  USHF.L.U32 UR6, UR4, 0x3, URZ ;  /* 0x0000000304067899 */ /* 0x000fe2000800063f */
[----:B-----5:R-:W-:Y:S01]  /*27e0*/  IMAD.U32 R17, R159, 0x10000, RZ ;  /* 0x000100009f117824 */ /* 0x020fe200078e00ff */
[----:B------:R-:W-:Y:S01]  /*27f0*/  USHF.L.U64.HI UR7, UR4, 0x3, UR5 ;  /* 0x0000000304077899 */ /* 0x000fe20008010205 */
[----:B------:R-:W-:Y:S02]  /*2800*/  ISETP.GT.AND P0, PT, R5, 0x8, P4 ;  /* 0x000000080500780c */ /* 0x000fe40002704270 */
[----:B------:R-:W-:Y:S01]  /*2810*/  FMUL R10, R17, R2 ;  /* 0x00000002110a7220 */ /* 0x000fe20000400000 */
[----:B0-----:R-:W-:Y:S02]  /*2820*/  IMAD.U32 R160, RZ, RZ, UR6 ;  /* 0x00000006ffa07e24 */ /* 0x001fe4000f8e00ff */
[----:B------:R-:W-:Y:S02]  /*2830*/  IMAD.U32 R161, RZ, RZ, UR7 ;  /* 0x00000007ffa17e24 */ /* 0x000fe4000f8e00ff */
[----:B------:R-:W-:Y:S01]  /*2840*/  FFMA R10, R121, R0, R10 ;  /* 0x00000000790a7223 */ /* 0x000fe2000000000a */
[----:B------:R-:W-:-:S04]  /*2850*/  IMAD.WIDE.U32 R160, R164, UR4, R160 ;  /* 0x00000004a4a07c25 */ /* 0x000fc8000f8e00a0 */
[----:B------:R-:W-:Y:S01]  /*2860*/  F2FP.BF16.F32.PACK_AB R10, RZ, R10 ;  /* 0x0000000aff0a723e */ /* 0x000fe200000010ff */
[----:B------:R-:W-:Y:S01]  /*2870*/  IMAD.IADD R23, R158, 0x1, R161 ;  /* 0x000000019e177824 */ /* 0x000fe200078e02a1 */
[----:B------:R-:W-:-:S05]  /*2880*/  IADD3 R17, P2, R16, R160, RZ ;  /* 0x000000a010117210 */ /* 0x000fca0007f5e0ff */
[----:B------:R-:W-:Y:S01]  /*2890*/  IMAD.X R18, R23, 0x1, R19, P2 ;  /* 0x0000000117127824 */ /* 0x000fe200010e0613 */
[----:B------:R-:W-:Y:S01]  /*28a0*/  LEA R16, P2, R17, UR10, 0x1 ;  /* 0x0000000a11107c11 */ /* 0x000fe2000f8408ff */
[----:B------:R-:W-:-:S03]  /*28b0*/  @P1 IMAD.MOV.U32 R19, RZ, RZ, R155 ;  /* 0x000000ffff131224 */ /* 0x000fc600078e009b */
[----:B------:R-:W-:Y:S01]  /*28c0*/  LEA.HI.X R17, R17, UR11, R18, 0x1, P2 ;  /* 0x0000000b11117c11 */ /* 0x000fe200090f0c12 */
[----:B------:R-:W-:-:S05]  /*28d0*/  @P1 IMAD.MOV.U32 R18, RZ, RZ, R154 ;  /* 0x000000ffff121224 */ /* 0x000fca00078e009a */
[----:B------:R0:W-:Y:S04]  /*28e0*/  @P1 STG.E.U16 desc[UR12][R18.64+0x2], R10 ;  /* 0x0000020a12001986 */ /* 0x0001e8000c10150c */
[----:B------:R-:W2:Y:S01]  /*28f0*/  @P0 LDG.E.LTC128B.U16 R159, desc[UR12][R16.64] ;  /* 0x0000000c109f0981 */ /* 0x000ea2000c1e1520 */
[----:B------:R-:W-:Y:S01]  /*2900*/  IADD3 R22, P1, R22, R160, RZ ;  /* 0x000000a016167210 */ /* 0x000fe20007f3e0ff */
[----:B------:R-:W-:Y:S04]  /*2910*/  BSSY B0, `(.L_x_30) ;  /* 0x0000013000007945 */ /* 0x000fe80003800000 */
[----:B------:R-:W-:-:S02]  /*2920*/  IMAD.X R23, R23, 0x1, R153, P1 ;  /* 0x0000000117177824 */ /* 0x000fc400008e0699 */
[----:B------:R-:W-:-:S03]  /*2930*/  IMAD.WIDE.U32 R22, R4, UR8, R22 ;  /* 0x0000000804167c25 */ /* 0x000fc6000f8e0016 */
[----:B------:R-:W-:Y:S01]  /*2940*/  IADD3 R6, P1, P2, R6, R22, R12 ;  /* 0x0000001606067210 */ /* 0x000fe20007a3e00c */
[----:B------:R-:W-:Y:S01]  /*2950*/  IMAD.IADD R12, R11, 0x1, R23 ;  /* 0x000000010b0c7824 */ /* 0x000fe200078e0217 */
[----:B------:R-:W-:Y:S02]  /*2960*/  SHF.L.U64.HI R11, R9, 0x1, R8 ;  /* 0x00000001090b7819 */ /* 0x000fe40000010208 */
[----:B0-----:R-:W-:Y:S02]  /*2970*/  LEA R18, P3, R6, UR10, 0x1 ;  /* 0x0000000a06127c11 */ /* 0x001fe4000f8608ff */
[----:B------:R-:W-:Y:S02]  /*2980*/  IADD3.X R3, R3, R12, R13, P1, P2 ;  /* 0x0000000c03037210 */ /* 0x000fe40000fe440d */
[----:B------:R-:W-:Y:S02]  /*2990*/  LEA R8, P2, R9, R154, 0x1 ;  /* 0x0000009a09087211 */ /* 0x000fe400078408ff */
[----:B------:R-:W-:-:S02]  /*29a0*/  ISETP.GT.AND P1, PT, R5, 0x8, P6 ;  /* 0x000000080500780c */ /* 0x000fc40003724270 */
[----:B------:R-:W-:Y:S01]  /*29b0*/  LEA.HI.X R19, R6, UR11, R3, 0x1, P3 ;  /* 0x0000000b06137c11 */ /* 0x000fe200098f0c03 */
[----:B------:R-:W-:Y:S02]  /*29c0*/  IMAD.X R9, R11, 0x1, R155, P2 ;  /* 0x000000010b097824 */ /* 0x000fe400010e069b */
[----:B--2---:R-:W-:-:S04]  /*29d0*/  IMAD.U32 R121, R159, 0x10000, RZ ;  /* 0x000100009f797824 */ /* 0x004fc800078e00ff */
[----:B------:R-:W-:-:S04]  /*29e0*/  FMUL R121, R121, R2 ;  /* 0x0000000279797220 */ /* 0x000fc80000400000 */
[----:B------:R-:W-:-:S05]  /*29f0*/  FFMA R121, R122, R0, R121 ;  /* 0x000000007a797223 */ /* 0x000fca0000000079 */
[----:B------:R-:W-:-:S05]  /*2a00*/  F2FP.BF16.F32.PACK_AB R121, RZ, R121 ;  /* 0x00000079ff79723e */ /* 0x000fca00000010ff */
[----:B------:R0:W-:Y:S01]  /*2a10*/  @P0 STG.E.U16 desc[UR12][R8.64], R121 ;  /* 0x0000007908000986 */ /* 0x0001e2000c10150c */
[----:B------:R-:W-:Y:S05]  /*2a20*/  @!P1 BRA `(.L_x_31) ;  /* 0x0000000000049947 */ /* 0x000fea0003800000 */
[----:B------:R2:W5:Y:S02]  /*2a30*/  LDG.E.LTC128B.U16 R159, desc[UR12][R18.64+0x2] ;  /* 0x0000020c129f7981 */ /* 0x000564000c1e1520 */
.L_x_31:
[----:B------:R-:W-:Y:S05]  /*2a40*/  BSYNC B0 ;  /* 0x0000000000007941 */ /* 0x000fea0003800000 */
.L_x_30:
[----:B-----5:R-:W-:Y:S01]  /*2a50*/  IMAD.U32 R3, R159, 0x10000, RZ ;  /* 0x000100009f037824 */ /* 0x020fe200078e00ff */
[----:B------:R-:W-:Y:S01]  /*2a60*/  ISETP.GT.AND P3, PT, R7, 0x8, PT ;  /* 0x000000080700780c */ /* 0x000fe20003f64270 */
[----:B------:R-:W-:Y:S01]  /*2a70*/  BSSY B0, `(.L_x_32) ;  /* 0x000000a000007945 */ /* 0x000fe20003800000 */
[----:B------:R-:W-:Y:S01]  /*2a80*/  LOP3.LUT R120, R120, 0xfffffffb, RZ, 0xc0, !PT ;  /* 0xfffffffb78787812 */ /* 0x000fe200078ec0ff */
[----:B------:R-:W-:Y:S01]  /*2a90*/  FMUL R4, R3, R2 ;  /* 0x0000000203047220 */ /* 0x000fe20000400000 */
[----:B------:R-:W-:-:S03]  /*2aa0*/  ISETP.GT.AND P0, PT, R5, RZ, P3 ;  /* 0x000000ff0500720c */ /* 0x000fc60001f04270 */
[----:B------:R-:W-:-:S05]  /*2ab0*/  FFMA R4, R123, R0, R4 ;  /* 0x000000007b047223 */ /* 0x000fca0000000004 */
[----:B------:R-:W-:Y:S02]  /*2ac0*/  F2FP.BF16.F32.PACK_AB R4, RZ, R4 ;  /* 0x00000004ff04723e */ /* 0x000fe400000010ff */
[----:B------:R-:W-:-:S03]  /*2ad0*/  @P3 LOP3.LUT R120, R120, 0x4, RZ, 0xfc, !PT ;  /* 0x0000000478783812 */ /* 0x000fc600078efcff */
[----:B------:R3:W-:Y:S01]  /*2ae0*/  @P1 STG.E.U16 desc[UR12][R8.64+0x2], R4 ;  /* 0x0000020408001986 */ /* 0x0007e2000c10150c */
[----:B------:R-:W-:Y:S05]  /*2af0*/  @!P0 BRA `(.L_x_33) ;  /* 0x0000000000048947 */ /* 0x000fea0003800000 */
[----:B------:R4:W5:Y:S02]  /*2b00*/  LDG.E.LTC128B.U16 R159, desc[UR12][R156.64+0x10] ;  /* 0x0000100c9c9f7981 */ /* 0x000964000c1e1520 */
.L_x_33:
[----:B------:R-:W-:Y:S05]  /*2b10*/  BSYNC B0 ;  /* 0x0000000000007941 */ /* 0x000fea0003800000 */
.L_x_32:
[----:B-----5:R-:W-:Y:S01]  /*2b20*/  IMAD.U32 R3, R159, 0x10000, RZ ;  /* 0x000100009f037824 */ /* 0x020fe200078e00ff */
[----:B------:R-:W-:Y:S01]  /*2b30*/  ISETP.GT.AND P2, PT, R7, 0x9, PT ;  /* 0x000000090700780c */ /* 0x000fe20003f44270 */
[----:B------:R-:W-:Y:S01]  /*2b40*/  @P0 IMAD.MOV.U32 R10, RZ, RZ, R154 ;  /* 0x000000ffff0a0224 */ /* 0x000fe200078e009a */
[----:B------:R-:W-:Y:S01]  /*2b50*/  LOP3.LUT R120, R120, 0xfffffff7, RZ, 0xc0, !PT ;  /* 0xfffffff778787812 */ /* 0x000fe200078ec0ff */
[----:B------:R-:W-:Y:S01]  /*2b60*/  FMUL R3, R3, R2 ;  /* 0x0000000203037220 */ /* 0x000fe20000400000 */
[----:B------:R-:W-:Y:S01]  /*2b70*/  @P0 IMAD.MOV.U32 R11, RZ, RZ, R155 ;  /* 0x000000ffff0b0224 */ /* 0x000fe200078e009b */
[----:B------:R-:W-:Y:S01]  /*2b80*/  ISETP.GT.AND P1, PT, R5, RZ, P2 ;  /* 0x000000ff0500720c */ /* 0x000fe20001724270 */
[----:B------:R-:W-:Y:S01]  /*2b90*/  BSSY B0, `(.L_x_34) ;  /* 0x0000007000007945 */ /* 0x000fe20003800000 */
[----:B------:R-:W-:-:S05]  /*2ba0*/  FFMA R3, R124, R0, R3 ;  /* 0x000000007c037223 */ /* 0x000fca0000000003 */
[----:B------:R-:W-:Y:S02]  /*2bb0*/  F2FP.BF16.F32.PACK_AB R3, RZ, R3 ;  /* 0x00000003ff03723e */ /* 0x000fe400000010ff */
[----:B------:R-:W-:-:S03]  /*2bc0*/  @P2 LOP3.LUT R120, R120, 0x8, RZ, 0xfc, !PT ;  /* 0x0000000878782812 */ /* 0x000fc600078efcff */
[----:B------:R0:W-:Y:S01]  /*2bd0*/  @P0 STG.E.U16 desc[UR12][R10.64+0x10], R3 ;  /* 0x000010030a000986 */ /* 0x0001e2000c10150c */
[----:B------:R-:W-:Y:S05]  /*2be0*/  @!P1 BRA `(.L_x_35) ;  /* 0x0000000000049947 */ /* 0x000fea0003800000 */
[----:B------:R0:W5:Y:S02]  /*2bf0*/  LDG.E.LTC128B.U16 R159, desc[UR12][R156.64+0x12] ;  /* 0x0000120c9c9f7981 */ /* 0x000164000c1e1520 */
.L_x_35:
[----:B------:R-:W-:Y:S05]  /*2c00*/  BSYNC B0 ;  /* 0x0000000000007941 */ /* 0x000fea0003800000 */
.L_x_34:
[----:B0----5:R-:W-:Y:S01]  /*2c10*/  IMAD.U32 R3, R159, 0x10000, RZ ;  /* 0x000100009f037824 */ /* 0x021fe200078e00ff */
[----:B------:R-:W-:Y:S01]  /*2c20*/  ISETP.GT.AND P0, PT, R5, 0x8, P3 ;  /* 0x000000080500780c */ /* 0x000fe20001f04270 */
[----:B------:R-:W-:Y:S01]  /*2c30*/  @P1 IMAD.MOV.U32 R10, RZ, RZ, R154 ;  /* 0x000000ffff0a1224 */ /* 0x000fe200078e009a */
[----:B------:R-:W-:Y:S01]  /*2c40*/  BSSY B0, `(.L_x_36) ;  /* 0x0000008000007945 */ /* 0x000fe20003800000 */
[----:B---3--:R-:W-:Y:S01]  /*2c50*/  FMUL R4, R3, R2 ;  /* 0x0000000203047220 */ /* 0x008fe20000400000 */
[----:B------:R-:W-:-:S03]  /*2c60*/  @P1 IMAD.MOV.U32 R11, RZ, RZ, R155 ;  /* 0x000000ffff0b1224 */ /* 0x000fc600078e009b */
[----:B------:R-:W-:-:S05]  /*2c70*/  FFMA R4, R125, R0, R4 ;  /* 0x000000007d047223 */ /* 0x000fca0000000004 */
[----:B------:R-:W-:-:S05]  /*2c80*/  F2FP.BF16.F32.PACK_AB R4, RZ, R4 ;  /* 0x00000004ff04723e */ /* 0x000fca00000010ff */
[----:B------:R0:W-:Y:S01]  /*2c90*/  @P1 STG.E.U16 desc[UR12][R10.64+0x12], R4 ;  /* 0x000012040a001986 */ /* 0x0001e2000c10150c */
[----:B------:R-:W-:Y:S05]  /*2ca0*/  @!P0 BRA `(.L_x_37) ;  /* 0x0000000000048947 */ /* 0x000fea0003800000 */
[----:B------:R3:W5:Y:S02]  /*2cb0*/  LDG.E.LTC128B.U16 R159, desc[UR12][R18.64+0x10] ;  /* 0x0000100c129f7981 */ /* 0x000764000c1e1520 */
.L_x_37:
[----:B------:R-:W-:Y:S05]  /*2cc0*/  BSYNC B0 ;  /* 0x0000000000007941 */ /* 0x000fea0003800000 */
.L_x_36:
[----:B-----5:R-:W-:Y:S01]  /*2cd0*/  IMAD.U32 R3, R159, 0x10000, RZ ;  /* 0x000100009f037824 */ /* 0x020fe200078e00ff */
[----:B------:R-:W-:Y:S01]  /*2ce0*/  ISETP.GT.AND P1, PT, R5, 0x8, P2 ;  /* 0x000000080500780c */ /* 0x000fe20001724270 */
[----:B------:R-:W-:Y:S02]  /*2cf0*/  BSSY B0, `(.L_x_38) ;  /* 0x0000007000007945 */ /* 0x000fe40003800000 */
[----:B------:R-:W-:-:S04]  /*2d00*/  FMUL R3, R3, R2 ;  /* 0x0000000203037220 */ /* 0x000fc80000400000 */
[----:B------:R-:W-:-:S05]  /*2d10*/  FFMA R3, R126, R0, R3 ;  /* 0x000000007e037223 */ /* 0x000fca0000000003 */
[----:B------:R-:W-:-:S05]  /*2d20*/  F2FP.BF16.F32.PACK_AB R3, RZ, R3 ;  /* 0x00000003ff03723e */ /* 0x000fca00000010ff */
[----:B------:R0:W-:Y:S01]  /*2d30*/  @P0 STG.E.U16 desc[UR12][R8.64+0x10], R3 ;  /* 0x0000100308000986 */ /* 0x0001e2000c10150c */
[----:B------:R-:W-:Y:S05]  /*2d40*/  @!P1 BRA `(.L_x_39) ;  /* 0x0000000000049947 */ /* 0x000fea0003800000 */
[----:B------:R0:W5:Y:S02]  /*2d50*/  LDG.E.LTC128B.U16 R159, desc[UR12][R18.64+0x12] ;  /* 0x0000120c129f7981 */ /* 0x000164000c1e1520 */
.L_x_39:
[----:B------:R-:W-:Y:S05]  /*2d60*/  BSYNC B0 ;  /* 0x0000000000007941 */ /* 0x000fea0003800000 */
.L_x_38:
[----:B0----5:R-:W-:Y:S01]  /*2d70*/  IMAD.U32 R3, R159, 0x10000, RZ ;  /* 0x000100009f037824 */ /* 0x021fe200078e00ff */
        /* <DEDUP_REMOVED lines=11> */
.L_x_41:
[----:B------:R-:W-:Y:S05]  /*2e30*/  BSYNC B0 ;  /* 0x0000000000007941 */ /* 0x000fea0003800000 */
.L_x_40:
[----:B-----5:R-:W-:Y:S01]  /*2e40*/  IMAD.U32 R3, R159, 0x10000, RZ ;  /* 0x000100009f037824 */ /* 0x020fe200078e00ff */
[----:B------:R-:W-:Y:S01]  /*2e50*/  ISETP.GT.AND P1, PT, R7, 0x11, PT ;  /* 0x000000110700780c */ /* 0x000fe20003f24270 */
[----:B------:R-:W-:Y:S01]  /*2e60*/  @P0 IMAD.MOV.U32 R10, RZ, RZ, R154 ;  /* 0x000000ffff0a0224 */ /* 0x000fe200078e009a */
[----:B------:R-:W-:Y:S01]  /*2e70*/  LOP3.LUT R120, R120, 0xffffffdf, RZ, 0xc0, !PT ;  /* 0xffffffdf78787812 */ /* 0x000fe200078ec0ff */
[----:B------:R-:W-:Y:S01]  /*2e80*/  FMUL R3, R3, R2 ;  /* 0x0000000203037220 */ /* 0x000fe20000400000 */
[----:B------:R-:W-:Y:S01]  /*2e90*/  @P0 IMAD.MOV.U32 R11, RZ, RZ, R155 ;  /* 0x000000ffff0b0224 */ /* 0x000fe200078e009b */
[----:B------:R-:W-:Y:S02]  /*2ea0*/  BSSY B0, `(.L_x_42) ;  /* 0x0000008000007945 */ /* 0x000fe40003800000 */
[----:B------:R-:W-:-:S05]  /*2eb0*/  FFMA R3, R128, R0, R3 ;  /* 0x0000000080037223 */ /* 0x000fca0000000003 */
[----:B------:R-:W-:Y:S02]  /*2ec0*/  F2FP.BF16.F32.PACK_AB R3, RZ, R3 ;  /* 0x00000003ff03723e */ /* 0x000fe400000010ff */
[----:B------:R-:W-:-:S03]  /*2ed0*/  @P1 LOP3.LUT R120, R120, 0x20, RZ, 0xfc, !PT ;  /* 0x0000002078781812 */ /* 0x000fc600078efcff */
[----:B------:R0:W-:Y:S01]  /*2ee0*/  @P0 STG.E.U16 desc[UR12][R10.64+0x20], R3 ;  /* 0x000020030a000986 */ /* 0x0001e2000c10150c */
[----:B------:R-:W-:-:S13]  /*2ef0*/  ISETP.GT.AND P0, PT, R5, RZ, P1 ;  /* 0x000000ff0500720c */ /* 0x000fda0000f04270 */
[----:B0-----:R-:W-:Y:S05]  /*2f00*/  @!P0 BRA `(.L_x_43) ;  /* 0x0000000000048947 */ /* 0x001fea0003800000 */
[----:B------:R0:W5:Y:S02]  /*2f10*/  LDG.E.LTC128B.U16 R159, desc[UR12][R156.64+0x22] ;  /* 0x0000220c9c9f7981 */ /* 0x000164000c1e1520 */
.L_x_43:
[----:B------:R-:W-:Y:S05]  /*2f20*/  BSYNC B0 ;  /* 0x0000000000007941 */ /* 0x000fea0003800000 */
.L_x_42:
[----:B-----5:R-:W-:Y:S01]  /*2f30*/  IMAD.U32 R3, R159, 0x10000, RZ ;  /* 0x000100009f037824 */ /* 0x020fe200078e00ff */
[----:B------:R-:W-:Y:S01]  /*2f40*/  BSSY B0, `(.L_x_44) ;  /* 0x000000a000007945 */ /* 0x000fe20003800000 */
[----:B------:R-:W-:Y:S02]  /*2f50*/  @P0 IMAD.MOV.U32 R10, RZ, RZ, R154 ;  /* 0x000000ffff0a0224 */ /* 0x000fe400078e009a */
[----:B------:R-:W-:Y:S01]  /*2f60*/  FMUL R4, R3, R2 ;  /* 0x0000000203047220 */ /* 0x000fe20000400000 */
[----:B------:R-:W-:-:S03]  /*2f70*/  @P0 IMAD.MOV.U32 R11, RZ, RZ, R155 ;  /* 0x000000ffff0b0224 */ /* 0x000fc600078e009b */
[----:B------:R-:W-:-:S05]  /*2f80*/  FFMA R4, R129, R0, R4 ;  /* 0x0000000081047223 */ /* 0x000fca0000000004 */
[----:B------:R-:W-:-:S05]  /*2f90*/  F2FP.BF16.F32.PACK_AB R4, RZ, R4 ;  /* 0x00000004ff04723e */ /* 0x000fca00000010ff */
[----:B------:R0:W-:Y:S01]  /*2fa0*/  @P0 STG.E.U16 desc[UR12][R10.64+0x22], R4 ;  /* 0x000022040a000986 */ /* 0x0001e2000c10150c */
[----:B------:R-:W-:-:S13]  /*2fb0*/  ISETP.GT.AND P0, PT, R5, 0x8, P2 ;  /* 0x000000080500780c */ /* 0x000fda0001704270 */
[----:B0-----:R-:W-:Y:S05]  /*2fc0*/  @!P0 BRA `(.L_x_45) ;  /* 0x0000000000048947 */ /* 0x001fea0003800000 */
[----:B------:R0:W5:Y:S02]  /*2fd0*/  LDG.E.LTC128B.U16 R159, desc[UR12][R18.64+0x20] ;  /* 0x0000200c129f7981 */ /* 0x000164000c1e1520 */
.L_x_45:
[----:B------:R-:W-:Y:S05]  /*2fe0*/  BSYNC B0 ;  /* 0x0000000000007941 */ /* 0x000fea0003800000 */
.L_x_44:
[----:B-----5:R-:W-:Y:S01]  /*2ff0*/  IMAD.U32 R3, R159, 0x10000, RZ ;  /* 0x000100009f037824 */ /* 0x020fe200078e00ff */
[----:B------:R-:W-:Y:S03]  /*3000*/  BSSY B0, `(.L_x_46) ;  /* 0x0000008000007945 */ /* 0x000fe60003800000 */
[----:B------:R-:W-:-:S04]  /*3010*/  FMUL R3, R3, R2 ;  /* 0x0000000203037220 */ /* 0x000fc80000400000 */
[----:B------:R-:W-:-:S05]  /*3020*/  FFMA R3, R130, R0, R3 ;  /* 0x0000000082037223 */ /* 0x000fca0000000003 */
[----:B------:R-:W-:-:S05]  /*3030*/  F2FP.BF16.F32.PACK_AB R3, RZ, R3 ;  /* 0x00000003ff03723e */ /* 0x000fca00000010ff */
[----:B------:R0:W-:Y:S01]  /*3040*/  @P0 STG.E.U16 desc[UR12][R8.64+0x20], R3 ;  /* 0x0000200308000986 */ /* 0x0001e2000c10150c */
[----:B------:R-:W-:-:S13]  /*3050*/  ISETP.GT.AND P0, PT, R5, 0x8, P1 ;  /* 0x000000080500780c */ /* 0x000fda0000f04270 */
[----:B0-----:R-:W-:Y:S05]  /*3060*/  @!P0 BRA `(.L_x_47) ;  /* 0x0000000000048947 */ /* 0x001fea0003800000 */
[----:B------:R0:W5:Y:S02]  /*3070*/  LDG.E.LTC128B.U16 R159, desc[UR12][R18.64+0x22] ;  /* 0x0000220c129f7981 */ /* 0x000164000c1e1520 */
.L_x_47:
[----:B------:R-:W-:Y:S05]  /*3080*/  BSYNC B0 ;  /* 0x0000000000007941 */ /* 0x000fea0003800000 */
.L_x_46:
[----:B-----5:R-:W-:Y:S01]  /*3090*/  IMAD.U32 R3, R159, 0x10000, RZ ;  /* 0x000100009f037824 */ /* 0x020fe200078e00ff */
[C---:B------:R-:W-:Y:S01]  /*30a0*/  SHF.L.U64.HI R15, R14.reuse, 0x7, R15 ;  /* 0x000000070e0f7819 */ /* 0x040fe2000001020f */
[----:B------:R-:W-:Y:S01]  /*30b0*/  IMAD.SHL.U32 R13, R14, 0x80, RZ ;  /* 0x000000800e0d7824 */ /* 0x000fe200078e00ff */
[----:B------:R-:W-:Y:S01]  /*30c0*/  ISETP.GT.AND P2, PT, R7, 0x18, PT ;  /* 0x000000180700780c */ /* 0x000fe20003f44270 */
[----:B------:R-:W-:Y:S01]  /*30d0*/  FMUL R4, R3, R2 ;  /* 0x0000000203047220 */ /* 0x000fe20000400000 */
[----:B------:R-:W-:Y:S01]  /*30e0*/  LOP3.LUT R120, R120, 0xffffffbf, RZ, 0xc0, !PT ;  /* 0xffffffbf78787812 */ /* 0x000fe200078ec0ff */
[----:B------:R-:W-:Y:S01]  /*30f0*/  BSSY B0, `(.L_x_48) ;  /* 0x000000d000007945 */ /* 0x000fe20003800000 */
[----:B------:R-:W-:Y:S01]  /*3100*/  LOP3.LUT R3, R13, 0x2, RZ, 0xfc, !PT ;  /* 0x000000020d037812 */ /* 0x000fe200078efcff */
[----:B------:R-:W-:-:S05]  /*3110*/  FFMA R4, R131, R0, R4 ;  /* 0x0000000083047223 */ /* 0x000fca0000000004 */
[----:B------:R-:W-:-:S03]  /*3120*/  F2FP.BF16.F32.PACK_AB R4, RZ, R4 ;  /* 0x00000004ff04723e */ /* 0x000fc600000010ff */
[----:B------:R-:W-:Y:S02]  /*3130*/  @P2 LOP3.LUT R120, R120, 0x40, RZ, 0xfc, !PT ;  /* 0x0000004078782812 */ /* 0x000fe400078efcff */
[----:B------:R0:W-:Y:S01]  /*3140*/  @P0 STG.E.U16 desc[UR12][R8.64+0x22], R4 ;  /* 0x0000220408000986 */ /* 0x0001e2000c10150c */
[----:B------:R-:W-:-:S05]  /*3150*/  IADD3 R124, P0, R3, R154, RZ ;  /* 0x0000009a037c7210 */ /* 0x000fca0007f1e0ff */
[----:B------:R-:W-:Y:S01]  /*3160*/  IMAD.X R125, R15, 0x1, R155, P0 ;  /* 0x000000010f7d7824 */ /* 0x000fe200000e069b */
[----:B------:R-:W-:-:S05]  /*3170*/  IADD3 R10, P0, R13, R154, RZ ;  /* 0x0000009a0d0a7210 */ /* 0x000fca0007f1e0ff */
[----:B------:R-:W-:Y:S01]  /*3180*/  IMAD.X R11, R15, 0x1, R155, P0 ;  /* 0x000000010f0b7824 */ /* 0x000fe200000e069b */
[----:B------:R-:W-:-:S13]  /*3190*/  ISETP.GT.AND P0, PT, R5, RZ, P2 ;  /* 0x000000ff0500720c */ /* 0x000fda0001704270 */
[----:B0-----:R-:W-:Y:S05]  /*31a0*/  @!P0 BRA `(.L_x_49) ;  /* 0x0000000000048947 */ /* 0x001fea0003800000 */
[----:B------:R0:W5:Y:S02]  /*31b0*/  LDG.E.LTC128B.U16 R159, desc[UR12][R156.64+0x30] ;  /* 0x0000300c9c9f7981 */ /* 0x000164000c1e1520 */
.L_x_49:
[----:B------:R-:W-:Y:S05]  /*31c0*/  BSYNC B0 ;  /* 0x0000000000007941 */ /* 0x000fea0003800000 */
.L_x_48:
[----:B-----5:R-:W-:Y:S01]  /*31d0*/  IMAD.U32 R23, R159, 0x10000, RZ ;  /* 0x000100009f177824 */ /* 0x020fe200078e00ff */
[----:B------:R-:W-:Y:S01]  /*31e0*/  ISETP.GT.AND P1, PT, R7, 0x19, PT ;  /* 0x000000190700780c */ /* 0x000fe20003f24270 */
[----:B------:R-:W-:Y:S01]  /*31f0*/  @P0 IMAD.MOV.U32 R22, RZ, RZ, R154 ;  /* 0x000000ffff160224 */ /* 0x000fe200078e009a */
[----:B------:R-:W-:Y:S01]  /*3200*/  LOP3.LUT R120, R120, 0xffffff7f, RZ, 0xc0, !PT ;  /* 0xffffff7f78787812 */ /* 0x000fe200078ec0ff */
[----:B------:R-:W-:Y:S01]  /*3210*/  FMUL R23, R23, R2 ;  /* 0x0000000217177220 */ /* 0x000fe20000400000 */
[----:B------:R-:W-:Y:S03]  /*3220*/  BSSY B0, `(.L_x_50) ;  /* 0x000000a000007945 */ /* 0x000fe60003800000 */
[----:B------:R-:W-:-:S05]  /*3230*/  FFMA R23, R132, R0, R23 ;  /* 0x0000000084177223 */ /* 0x000fca0000000017 */
[----:B------:R-:W-:Y:S02]  /*3240*/  F2FP.BF16.F32.PACK_AB R23, RZ, R23 ;  /* 0x00000017ff17723e */ /* 0x000fe400000010ff */
[----:B------:R-:W-:Y:S02]  /*3250*/  @P1 LOP3.LUT R120, R120, 0x80, RZ, 0xfc, !PT ;  /* 0x0000008078781812 */ /* 0x000fe400078efcff */
[----:B------:R-:W-:Y:S01]  /*3260*/  PRMT R4, R23, 0x7610, R4 ;  /* 0x0000761017047816 */ /* 0x000fe20000000004 */
[----:B------:R-:W-:-:S05]  /*3270*/  @P0 IMAD.MOV.U32 R23, RZ, RZ, R155 ;  /* 0x000000ffff170224 */ /* 0x000fca00078e009b */
[----:B------:R0:W-:Y:S01]  /*3280*/  @P0 STG.E.U16 desc[UR12][R22.64+0x30], R4 ;  /* 0x0000300416000986 */ /* 0x0001e2000c10150c */
[----:B------:R-:W-:-:S13]  /*3290*/  ISETP.GT.AND P0, PT, R5, RZ, P1 ;  /* 0x000000ff0500720c */ /* 0x000fda0000f04270 */
[----:B0-----:R-:W-:Y:S05]  /*32a0*/  @!P0 BRA `(.L_x_51) ;  /* 0x0000000000048947 */ /* 0x001fea0003800000 */
[----:B------:R0:W5:Y:S02]  /*32b0*/  LDG.E.LTC128B.U16 R159, desc[UR12][R156.64+0x32] ;  /* 0x0000320c9c9f7981 */ /* 0x000164000c1e1520 */
.L_x_51:
[----:B------:R-:W-:Y:S05]  /*32c0*/  BSYNC B0 ;  /* 0x0000000000007941 */ /* 0x000fea0003800000 */
.L_x_50:
        /* <DEDUP_REMOVED lines=11> */
.L_x_53:
[----:B------:R-:W-:Y:S05]  /*3380*/  BSYNC B0 ;  /* 0x0000000000007941 */ /* 0x000fea0003800000 */
.L_x_52:
        /* <DEDUP_REMOVED lines=9> */
.L_x_55:
[----:B------:R-:W-:Y:S05]  /*3420*/  BSYNC B0 ;  /* 0x0000000000007941 */ /* 0x000fea0003800000 */
.L_x_54:
[----:B-----5:R-:W-:Y:S01]  /*3430*/  IMAD.U32 R23, R159, 0x10000, RZ ;  /* 0x000100009f177824 */ /* 0x020fe200078e00ff */
[----:B------:R-:W-:Y:S01]  /*3440*/  ISETP.GT.AND P2, PT, R7, 0x20, PT ;  /* 0x000000200700780c */ /* 0x000fe20003f44270 */
[----:B------:R-:W-:Y:S01]  /*3450*/  BSSY B0, `(.L_x_56) ;  /* 0x000000a000007945 */ /* 0x000fe20003800000 */
[----:B------:R-:W-:Y:S01]  /*3460*/  LOP3.LUT R120, R120, 0xfffffeff, RZ, 0xc0, !PT ;  /* 0xfffffeff78787812 */ /* 0x000fe200078ec0ff */
[----:B------:R-:W-:-:S04]  /*3470*/  FMUL R4, R23, R2 ;  /* 0x0000000217047220 */ /* 0x000fc80000400000 */
[----:B------:R-:W-:-:S05]  /*3480*/  FFMA R4, R135, R0, R4 ;  /* 0x0000000087047223 */ /* 0x000fca0000000004 */
[----:B------:R-:W-:Y:S02]  /*3490*/  F2FP.BF16.F32.PACK_AB R4, RZ, R4 ;  /* 0x00000004ff04723e */ /* 0x000fe400000010ff */
[----:B------:R-:W-:-:S03]  /*34a0*/  @P2 LOP3.LUT R120, R120, 0x100, RZ, 0xfc, !PT ;  /* 0x0000010078782812 */ /* 0x000fc600078efcff */
[----:B------:R0:W-:Y:S01]  /*34b0*/  @P0 STG.E.U16 desc[UR12][R8.64+0x32], R4 ;  /* 0x0000320408000986 */ /* 0x0001e2000c10150c */
[----:B------:R-:W-:-:S13]  /*34c0*/  ISETP.GT.AND P0, PT, R5, RZ, P2 ;  /* 0x000000ff0500720c */ /* 0x000fda0001704270 */
[----:B0-----:R-:W-:Y:S05]  /*34d0*/  @!P0 BRA `(.L_x_57) ;  /* 0x0000000000048947 */ /* 0x001fea0003800000 */
[----:B------:R0:W5:Y:S02]  /*34e0*/  LDG.E.LTC128B.U16 R159, desc[UR12][R156.64+0x40] ;  /* 0x0000400c9c9f7981 */ /* 0x000164000c1e1520 */
.L_x_57:
[----:B------:R-:W-:Y:S05]  /*34f0*/  BSYNC B0 ;  /* 0x0000000000007941 */ /* 0x000fea0003800000 */
.L_x_56:
        /* <DEDUP_REMOVED lines=15> */
.L_x_59:
[----:B------:R-:W-:Y:S05]  /*35f0*/  BSYNC B0 ;  /* 0x0000000000007941 */ /* 0x000fea0003800000 */
.L_x_58:
        /* <DEDUP_REMOVED lines=11> */
.L_x_61:
[----:B------:R-:W-:Y:S05]  /*36b0*/  BSYNC B0 ;  /* 0x0000000000007941 */ /* 0x000fea0003800000 */
.L_x_60:
        /* <DEDUP_REMOVED lines=9> */
.L_x_63:
[----:B------:R-:W-:Y:S05]  /*3750*/  BSYNC B0 ;  /* 0x0000000000007941 */ /* 0x000fea0003800000 */
.L_x_62:
        /* <DEDUP_REMOVED lines=12> */
.L_x_65:
[----:B------:R-:W-:Y:S05]  /*3820*/  BSYNC B0 ;  /* 0x0000000000007941 */ /* 0x000fea0003800000 */
.L_x_64:
        /* <DEDUP_REMOVED lines=15> */
.L_x_67:
[----:B------:R-:W-:Y:S05]  /*3920*/  BSYNC B0 ;  /* 0x0000000000007941 */ /* 0x000fea0003800000 */
.L_x_66:
        /* <DEDUP_REMOVED lines=11> */
.L_x_69:
[----:B------:R-:W-:Y:S05]  /*39e0*/  BSYNC B0 ;  /* 0x0000000000007941 */ /* 0x000fea0003800000 */
.L_x_68:
        /* <DEDUP_REMOVED lines=9> */
.L_x_71:
[----:B------:R-:W-:Y:S05]  /*3a80*/  BSYNC B0 ;  /* 0x0000000000007941 */ /* 0x000fea0003800000 */
.L_x_70:
[----:B-----5:R-:W-:Y:S01]  /*3a90*/  IMAD.U32 R23, R159, 0x10000, RZ ;  /* 0x000100009f177824 */ /* 0x020fe200078e00ff */
[----:B------:R-:W-:Y:S01]  /*3aa0*/  ISETP.GT.AND P3, PT, R7, 0x30, PT ;  /* 0x000000300700780c */ /* 0x000fe20003f64270 */
[----:B------:R-:W-:Y:S02]  /*3ab0*/  BSSY B0, `(.L_x_72) ;  /* 0x0000008000007945 */ /* 0x000fe40003800000 */
[----:B------:R-:W-:-:S04]  /*3ac0*/  FMUL R4, R23, R2 ;  /* 0x0000000217047220 */ /* 0x000fc80000400000 */
[----:B------:R-:W-:-:S05]  /*3ad0*/  FFMA R4, R143, R0, R4 ;  /* 0x000000008f047223 */ /* 0x000fca0000000004 */
[----:B------:R-:W-:-:S05]  /*3ae0*/  F2FP.BF16.F32.PACK_AB R4, RZ, R4 ;  /* 0x00000004ff04723e */ /* 0x000fca00000010ff */
[----:B------:R0:W-:Y:S01]  /*3af0*/  @P0 STG.E.U16 desc[UR12][R8.64+0x52], R4 ;  /* 0x0000520408000986 */ /* 0x0001e2000c10150c */
[----:B------:R-:W-:-:S13]  /*3b00*/  ISETP.GT.AND P0, PT, R5, RZ, P3 ;  /* 0x000000ff0500720c */ /* 0x000fda0001f04270 */
[----:B0-----:R-:W-:Y:S05]  /*3b10*/  @!P0 BRA `(.L_x_73) ;  /* 0x0000000000048947 */ /* 0x001fea0003800000 */
[----:B------:R0:W5:Y:S02]  /*3b20*/  LDG.E.LTC128B.U16 R159, desc[UR12][R156.64+0x60] ;  /* 0x0000600c9c9f7981 */ /* 0x000164000c1e1520 */
.L_x_73:
[----:B------:R-:W-:Y:S05]  /*3b30*/  BSYNC B0 ;  /* 0x0000000000007941 */ /* 0x000fea0003800000 */
.L_x_72:
[----:B-----5:R-:W-:Y:S01]  /*3b40*/  IMAD.U32 R23, R159, 0x10000, RZ ;  /* 0x000100009f177824 */ /* 0x020fe200078e00ff */
[----:B------:R-:W-:Y:S01]  /*3b50*/  ISETP.GT.AND P2, PT, R7, 0x31, PT ;  /* 0x000000310700780c */ /* 0x000fe20003f44270 */
[----:B------:R-:W-:Y:S01]  /*3b60*/  @P0 IMAD.MOV.U32 R22, RZ, RZ, R154 ;  /* 0x000000ffff160224 */ /* 0x000fe200078e009a */
[----:B------:R-:W-:Y:S01]  /*3b70*/  BSSY B0, `(.L_x_74) ;  /* 0x000000a000007945 */ /* 0x000fe20003800000 */
[----:B------:R-:W-:-:S04]  /*3b80*/  FMUL R23, R23, R2 ;  /* 0x0000000217177220 */ /* 0x000fc80000400000 */
[----:B------:R-:W-:-:S05]  /*3b90*/  FFMA R23, R144, R0, R23 ;  /* 0x0000000090177223 */ /* 0x000fca0000000017 */
[----:B------:R-:W-:-:S04]  /*3ba0*/  F2FP.BF16.F32.PACK_AB R23, RZ, R23 ;  /* 0x00000017ff17723e */ /* 0x000fc800000010ff */
[----:B------:R-:W-:Y:S01]  /*3bb0*/  PRMT R4, R23, 0x7610, R4 ;  /* 0x0000761017047816 */ /* 0x000fe20000000004 */
[----:B------:R-:W-:-:S05]  /*3bc0*/  @P0 IMAD.MOV.U32 R23, RZ, RZ, R155 ;  /* 0x000000ffff170224 */ /* 0x000fca00078e009b */
[----:B------:R0:W-:Y:S01]  /*3bd0*/  @P0 STG.E.U16 desc[UR12][R22.64+0x60], R4 ;  /* 0x0000600416000986 */ /* 0x0001e2000c10150c */
[----:B------:R-:W-:-:S13]  /*3be0*/  ISETP.GT.AND P0, PT, R5, RZ, P2 ;  /* 0x000000ff0500720c */ /* 0x000fda0001704270 */
[----:B0-----:R-:W-:Y:S05]  /*3bf0*/  @!P0 BRA `(.L_x_75) ;  /* 0x0000000000048947 */ /* 0x001fea0003800000 */
[----:B------:R0:W5:Y:S02]  /*3c00*/  LDG.E.LTC128B.U16 R159, desc[UR12][R156.64+0x62] ;  /* 0x0000620c9c9f7981 */ /* 0x000164000c1e1520 */
.L_x_75:
[----:B------:R-:W-:Y:S05]  /*3c10*/  BSYNC B0 ;  /* 0x0000000000007941 */ /* 0x000fea0003800000 */
.L_x_74:
        /* <DEDUP_REMOVED lines=11> */
.L_x_77:
[----:B------:R-:W-:Y:S05]  /*3cd0*/  BSYNC B0 ;  /* 0x0000000000007941 */ /* 0x000fea0003800000 */
.L_x_76:
        /* <DEDUP_REMOVED lines=9> */
.L_x_79:
[----:B------:R-:W-:Y:S05]  /*3d70*/  BSYNC B0 ;  /* 0x0000000000007941 */ /* 0x000fea0003800000 */
.L_x_78:
        /* <DEDUP_REMOVED lines=10> */
.L_x_81:
[----:B------:R-:W-:Y:S05]  /*3e20*/  BSYNC B0 ;  /* 0x0000000000007941 */ /* 0x000fea0003800000 */
.L_x_80:
[----:B-----5:R-:W-:Y:S01]  /*3e30*/  IMAD.U32 R23, R159, 0x10000, RZ ;  /* 0x000100009f177824 */ /* 0x020fe200078e00ff */
[----:B------:R-:W-:Y:S01]  /*3e40*/  BSSY B0, `(.L_x_82) ;  /* 0x000000c000007945 */ /* 0x000fe20003800000 */
[----:B------:R-:W-:Y:S02]  /*3e50*/  @P0 IMAD.MOV.U32 R22, RZ, RZ, R154 ;  /* 0x000000ffff160224 */ /* 0x000fe400078e009a */
[----:B------:R-:W-:-:S04]  /*3e60*/  FMUL R23, R23, R2 ;  /* 0x0000000217177220 */ /* 0x000fc80000400000 */
[----:B------:R-:W-:-:S05]  /*3e70*/  FFMA R23, R148, R0, R23 ;  /* 0x0000000094177223 */ /* 0x000fca0000000017 */
[----:B------:R-:W-:-:S04]  /*3e80*/  F2FP.BF16.F32.PACK_AB R23, RZ, R23 ;  /* 0x00000017ff17723e */ /* 0x000fc800000010ff */
[----:B------:R-:W-:Y:S01]  /*3e90*/  PRMT R4, R23, 0x7610, R4 ;  /* 0x0000761017047816 */ /* 0x000fe20000000004 */
[----:B------:R-:W-:-:S05]  /*3ea0*/  @P0 IMAD.MOV.U32 R23, RZ, RZ, R155 ;  /* 0x000000ffff170224 */ /* 0x000fca00078e009b */
[----:B------:R0:W-:Y:S01]  /*3eb0*/  @P0 STG.E.U16 desc[UR12][R22.64+0x70], R4 ;  /* 0x0000700416000986 */ /* 0x0001e2000c10150c */
[----:B------:R-:W-:-:S04]  /*3ec0*/  ISETP.GT.AND P0, PT, R7, 0x39, PT ;  /* 0x000000390700780c */ /* 0x000fc80003f04270 */
[----:B------:R-:W-:-:S13]  /*3ed0*/  ISETP.GT.AND P5, PT, R5, RZ, P0 ;  /* 0x000000ff0500720c */ /* 0x000fda00007a4270 */
[----:B0-----:R-:W-:Y:S05]  /*3ee0*/  @!P5 BRA `(.L_x_83) ;  /* 0x000000000004d947 */ /* 0x001fea0003800000 */
[----:B------:R0:W5:Y:S02]  /*3ef0*/  LDG.E.LTC128B.U16 R159, desc[UR12][R156.64+0x72] ;  /* 0x0000720c9c9f7981 */ /* 0x000164000c1e1520 */
.L_x_83:
[----:B------:R-:W-:Y:S05]  /*3f00*/  BSYNC B0 ;  /* 0x0000000000007941 */ /* 0x000fea0003800000 */
.L_x_82:
        /* <DEDUP_REMOVED lines=11> */
.L_x_85:
[----:B------:R-:W-:Y:S05]  /*3fc0*/  BSYNC B0 ;  /* 0x0000000000007941 */ /* 0x000fea0003800000 */
.L_x_84:
        /* <DEDUP_REMOVED lines=9> */
[----:B------:R-:W-:-:S13]  /*4060*/  ISETP.GT.AND P5, PT, R5, 0x8, P0 ;  /* 0x000000080500780c */ /* 0x000fda00007a4270 */
[----:B0-----:R-:W-:Y:S05]  /*4070*/  @!P5 BRA `(.L_x_87) ;  /* 0x000000000004d947 */ /* 0x001fea0003800000 */
[----:B------:R0:W5:Y:S02]  /*4080*/  LDG.E.LTC128B.U16 R159, desc[UR12][R18.64+0x72] ;  /* 0x0000720c129f7981 */ /* 0x000164000c1e1520 */
.L_x_87:
[----:B------:R-:W-:Y:S05]  /*4090*/  BSYNC B0 ;  /* 0x0000000000007941 */ /* 0x000fea0003800000 */
.L_x_86:
[----:B-----5:R-:W-:Y:S01]  /*40a0*/  IMAD.U32 R7, R159, 0x10000, RZ ;  /* 0x000100009f077824 */ /* 0x020fe200078e00ff */
[----:B------:R-:W-:Y:S01]  /*40b0*/  LOP3.LUT R123, R13, 0x10, RZ, 0xfc, !PT ;  /* 0x000000100d7b7812 */ /* 0x000fe200078efcff */
[----:B------:R-:W-:Y:S02]  /*40c0*/  USHF.L.U32 UR22, UR4, 0x7, URZ ;  /* 0x0000000704167899 */ /* 0x000fe4000800063f */
[----:B------:R-:W-:Y:S01]  /*40d0*/  FMUL R4, R7, R2 ;  /* 0x0000000207047220 */ /* 0x000fe20000400000 */
[----:B------:R-:W-:-:S03]  /*40e0*/  USHF.L.U64.HI UR4, UR4, 0x7, UR5 ;  /* 0x0000000704047899 */ /* 0x000fc60008010205 */
[----:B------:R-:W-:-:S05]  /*40f0*/  FFMA R4, R151, R0, R4 ;  /* 0x0000000097047223 */ /* 0x000fca0000000004 */
[----:B------:R-:W-:-:S05]  /*4100*/  F2FP.BF16.F32.PACK_AB R4, RZ, R4 ;  /* 0x00000004ff04723e */ /* 0x000fca00000010ff */
[----:B------:R1:W-:Y:S01]  /*4110*/  @P5 STG.E.U16 desc[UR12][R8.64+0x72], R4 ;  /* 0x0000720408005986 */ /* 0x0003e2000c10150c */
[----:B------:R-:W-:-:S05]  /*4120*/  IADD3 R126, P5, R123, R154, RZ ;  /* 0x0000009a7b7e7210 */ /* 0x000fca0007fbe0ff */
[----:B------:R-:W-:Y:S01]  /*4130*/  IMAD.X R127, R15, 0x1, R155, P5 ;  /* 0x000000010f7f7824 */ /* 0x000fe200028e069b */
[----:B------:R-:W-:-:S04]  /*4140*/  IADD3 R6, P5, R20, UR22, RZ ;  /* 0x0000001614067c10 */ /* 0x000fc8000ffbe0ff */
[----:B------:R-:W-:Y:S02]  /*4150*/  IADD3.X R7, R21, UR4, RZ, P5, !PT ;  /* 0x0000000415077c10 */ /* 0x000fe4000affe4ff */
[----:B------:R-:W-:-:S13]  /*4160*/  ISETP.GT.AND P5, PT, R5, 0x40, P4 ;  /* 0x000000400500780c */ /* 0x000fda00027a4270 */
[----:B------:R-:W0:Y:S01]  /*4170*/  @P5 LDG.E.LTC128B.U16 R159, desc[UR12][R6.64] ;  /* 0x0000000c069f5981 */ /* 0x000e22000c1e1520 */
[----:B------:R-:W-:Y:S01]  /*4180*/  LOP3.LUT R121, R13, 0x12, RZ, 0xfc, !PT ;  /* 0x000000120d797812 */ /* 0x000fe200078efcff */
[----:B------:R-:W-:Y:S01]  /*4190*/  ULOP3.LUT UR21, UR22, 0x2, URZ, 0xfc, !UPT ;  /* 0x0000000216157892 */ /* 0x000fe2000f8efc3f */
[----:B0-23--:R-:W-:-:S04]  /*41a0*/  IMAD.U32 R19, R159, 0x10000, RZ ;  /* 0x000100009f137824 */ /* 0x00dfc800078e00ff */
[----:B------:R-:W-:-:S04]  /*41b0*/  FMUL R19, R19, R2 ;  /* 0x0000000213137220 */ /* 0x000fc80000400000 */
[----:B------:R-:W-:-:S05]  /*41c0*/  FFMA R19, R88, R0, R19 ;  /* 0x0000000058137223 */ /* 0x000fca0000000013 */
[----:B------:R-:W-:-:S04]  /*41d0*/  F2FP.BF16.F32.PACK_AB R19, RZ, R19 ;  /* 0x00000013ff13723e */ /* 0x000fc800000010ff */
[----:B------:R-:W-:-:S05]  /*41e0*/  PRMT R12, R19, 0x7610, R12 ;  /* 0x00007610130c7816 */ /* 0x000fca000000000c */
[----:B------:R0:W-:Y:S01]  /*41f0*/  @P5 STG.E.U16 desc[UR12][R10.64], R12 ;  /* 0x0000000c0a005986 */ /* 0x0001e2000c10150c */
[----:B------:R-:W-:-:S05]  /*4200*/  IADD3 R128, P5, R121, R154, RZ ;  /* 0x0000009a79807210 */ /* 0x000fca0007fbe0ff */
[----:B------:R-:W-:Y:S01]  /*4210*/  IMAD.X R129, R15, 0x1, R155, P5 ;  /* 0x000000010f817824 */ /* 0x000fe200028e069b */
[----:B------:R-:W-:-:S04]  /*4220*/  IADD3 R130, P5, R20, UR21, RZ ;  /* 0x0000001514827c10 */ /* 0x000fc8000ffbe0ff */
[----:B------:R-:W-:Y:S02]  /*4230*/  IADD3.X R131, R21, UR4, RZ, P5, !PT ;  /* 0x0000000415837c10 */ /* 0x000fe4000affe4ff */
[----:B------:R-:W-:-:S13]  /*4240*/  ISETP.GT.AND P5, PT, R5, 0x40, P6 ;  /* 0x000000400500780c */ /* 0x000fda00037a4270 */
[----:B------:R-:W2:Y:S01]  /*4250*/  @P5 LDG.E.LTC128B.U16 R159, desc[UR12][R130.64] ;  /* 0x0000000c829f5981 */ /* 0x000ea2000c1e1520 */
[----:B------:R-:W-:Y:S01]  /*4260*/  BSSY B0, `(.L_x_88) ;  /* 0x000000d000007945 */ /* 0x000fe20003800000 */
[----:B--2---:R-:W-:-:S04]  /*4270*/  IMAD.U32 R19, R159, 0x10000, RZ ;  /* 0x000100009f137824 */ /* 0x004fc800078e00ff */
[----:B-1----:R-:W-:-:S04]  /*4280*/  FMUL R4, R19, R2 ;  /* 0x0000000213047220 */ /* 0x002fc80000400000 */
        /* <DEDUP_REMOVED lines=8> */
[----:B0-----:R-:W-:Y:S05]  /*4310*/  @!P5 BRA `(.L_x_89) ;  /* 0x000000000004d947 */ /* 0x001fea0003800000 */
[----:B------:R0:W5:Y:S02]  /*4320*/  LDG.E.LTC128B.U16 R159, desc[UR12][R18.64] ;  /* 0x0000000c129f7981 */ /* 0x000164000c1e1520 */
.L_x_89:
[----:B------:R-:W-:Y:S05]  /*4330*/  BSYNC B0 ;  /* 0x0000000000007941 */ /* 0x000fea0003800000 */
.L_x_88:
[C---:B-----5:R-:W-:Y:S01]  /*4340*/  IMAD.U32 R89, R159.reuse, 0x10000, RZ ;  /* 0x000100009f597824 */ /* 0x060fe200078e00ff */
[----:B------:R-:W-:Y:S01]  /*4350*/  BSSY B0, `(.L_x_90) ;  /* 0x000000d000007945 */ /* 0x000fe20003800000 */
[----:B------:R-:W-:Y:S02]  /*4360*/  PRMT R88, R159, 0x7610, R88 ;  /* 0x000076109f587816 */ /* 0x000fe40000000058 */
[----:B------:R-:W-:-:S04]  /*4370*/  FMUL R89, R89, R2 ;  /* 0x0000000259597220 */ /* 0x000fc80000400000 */
[----:B------:R-:W-:-:S05]  /*4380*/  FFMA R89, R90, R0, R89 ;  /* 0x000000005a597223 */ /* 0x000fca0000000059 */
[----:B------:R-:W-:-:S05]  /*4390*/  F2FP.BF16.F32.PACK_AB R89, RZ, R89 ;  /* 0x00000059ff59723e */ /* 0x000fca00000010ff */
[----:B------:R1:W-:Y:S01]  /*43a0*/  @P5 STG.E.U16 desc[UR12][R22.64], R89 ;  /* 0x0000005916005986 */ /* 0x0003e2000c10150c */
[----:B------:R-:W-:-:S05]  /*43b0*/  IADD3 R130, P5, R3, R8, RZ ;  /* 0x0000000803827210 */ /* 0x000fca0007fbe0ff */
[----:B------:R-:W-:Y:S01]  /*43c0*/  IMAD.X R131, R15, 0x1, R9, P5 ;  /* 0x000000010f837824 */ /* 0x000fe200028e0609 */
[----:B------:R-:W-:-:S13]  /*43d0*/  ISETP.GT.AND P5, PT, R5, 0x48, P6 ;  /* 0x000000480500780c */ /* 0x000fda00037a4270 */
[----:B-1----:R-:W-:Y:S05]  /*43e0*/  @!P5 BRA `(.L_x_91) ;  /* 0x00000000000cd947 */ /* 0x002fea0003800000 */
[----:B------:R-:W-:-:S04]  /*43f0*/  IADD3 R88, P6, R16, UR21, RZ ;  /* 0x0000001510587c10 */ /* 0x000fc8000ffde0ff */
[----:B------:R-:W-:-:S05]  /*4400*/  IADD3.X R89, R17, UR4, RZ, P6, !PT ;  /* 0x0000000411597c10 */ /* 0x000fca000b7fe4ff */
[----:B------:R1:W5:Y:S04]  /*4410*/  LDG.E.LTC128B.U16 R88, desc[UR12][R88.64] ;  /* 0x0000000c58587981 */ /* 0x000368000c1e1520 */
.L_x_91:
[----:B------:R-:W-:Y:S05]  /*4420*/  BSYNC B0 ;  /* 0x0000000000007941 */ /* 0x000fea0003800000 */
.L_x_90:
[----:B-1---5:R-:W-:Y:S01]  /*4430*/  IMAD.U32 R89, R88, 0x10000, RZ ;  /* 0x0001000058597824 */ /* 0x022fe200078e00ff */
[----:B------:R-:W-:Y:S01]  /*4440*/  ULOP3.LUT UR20, UR22, 0x10, URZ, 0xfc, !UPT ;  /* 0x0000001016147892 */ /* 0x000fe2000f8efc3f */
[----:B------:R-:W-:Y:S02]  /*4450*/  LOP3.LUT P6, RZ, R120, 0x4, RZ, 0xc0, !PT ;  /* 0x0000000478ff7812 */ /* 0x000fe400078cc0ff */
[----:B------:R-:W-:Y:S01]  /*4460*/  FMUL R4, R89, R2 ;  /* 0x0000000259047220 */ /* 0x000fe20000400000 */
[----:B------:R-:W-:-:S03]  /*4470*/  LOP3.LUT R89, R13, 0x20, RZ, 0xfc, !PT ;  /* 0x000000200d597812 */ /* 0x000fc600078efcff */
        /* <DEDUP_REMOVED lines=8> */
[----:B------:R-:W2:Y:S01]  /*4500*/  @P5 LDG.E.LTC128B.U16 R88, desc[UR12][R132.64] ;  /* 0x0000000c84585981 */ /* 0x000ea2000c1e1520 */
[----:B------:R-:W-:Y:S01]  /*4510*/  ULOP3.LUT UR19, UR22, 0x12, URZ, 0xfc, !UPT ;  /* 0x0000001216137892 */ /* 0x000fe2000f8efc3f */
[----:B--2---:R-:W-:-:S04]  /*4520*/  IMAD.U32 R91, R88, 0x10000, RZ ;  /* 0x00010000585b7824 */ /* 0x004fc800078e00ff */
[----:B------:R-:W-:-:S04]  /*4530*/  FMUL R91, R91, R2 ;  /* 0x000000025b5b7220 */ /* 0x000fc80000400000 */
[----:B------:R-:W-:-:S05]  /*4540*/  FFMA R91, R92, R0, R91 ;  /* 0x000000005c5b7223 */ /* 0x000fca000000005b */
[----:B------:R-:W-:-:S04]  /*4550*/  F2FP.BF16.F32.PACK_AB R91, RZ, R91 ;  /* 0x0000005bff5b723e */ /* 0x000fc800000010ff */
[----:B------:R-:W-:Y:S02]  /*4560*/  PRMT R12, R91, 0x7610, R12 ;  /* 0x000076105b0c7816 */ /* 0x000fe4000000000c */
[----:B------:R-:W-:-:S03]  /*4570*/  LOP3.LUT R91, R13, 0x22, RZ, 0xfc, !PT ;  /* 0x000000220d5b7812 */ /* 0x000fc600078efcff */
[----:B------:R2:W-:Y:S01]  /*4580*/  @P5 STG.E.U16 desc[UR12][R126.64], R12 ;  /* 0x0000000c7e005986 */ /* 0x0005e2000c10150c */
[----:B-1----:R-:W-:-:S05]  /*4590*/  IADD3 R130, P5, R91, R154, RZ ;  /* 0x0000009a5b827210 */ /* 0x002fca0007fbe0ff */
[----:B------:R-:W-:Y:S01]  /*45a0*/  IMAD.X R131, R15, 0x1, R155, P5 ;  /* 0x000000010f837824 */ /* 0x000fe200028e069b */
[----:B------:R-:W-:-:S04]  /*45b0*/  IADD3 R132, P5, R20, UR19, RZ ;  /* 0x0000001314847c10 */ /* 0x000fc8000ffbe0ff */
[----:B------:R-:W-:Y:S02]  /*45c0*/  IADD3.X R133, R21, UR4, RZ, P5, !PT ;  /* 0x0000000415857c10 */ /* 0x000fe4000affe4ff */
[----:B------:R-:W-:-:S04]  /*45d0*/  LOP3.LUT P5, RZ, R120, 0x8, RZ, 0xc0, !PT ;  /* 0x0000000878ff7812 */ /* 0x000fc800078ac0ff */
[----:B------:R-:W-:-:S13]  /*45e0*/  ISETP.GT.AND P5, PT, R5, 0x40, P5 ;  /* 0x000000400500780c */ /* 0x000fda0002fa4270 */
[----:B------:R-:W3:Y:S01]  /*45f0*/  @P5 LDG.E.LTC128B.U16 R88, desc[UR12][R132.64] ;  /* 0x0000000c84585981 */ /* 0x000ee2000c1e1520 */
[----:B------:R-:W-:Y:S01]  /*4600*/  BSSY B0, `(.L_x_92) ;  /* 0x000000d000007945 */ /* 0x000fe20003800000 */
[----:B---3--:R-:W-:-:S04]  /*4610*/  IMAD.U32 R135, R88, 0x10000, RZ ;  /* 0x0001000058877824 */ /* 0x008fc800078e00ff */
[----:B------:R-:W-:-:S04]  /*4620*/  FMUL R4, R135, R2 ;  /* 0x0000000287047220 */ /* 0x000fc80000400000 */
[----:B------:R-:W-:-:S05]  /*4630*/  FFMA R4, R93, R0, R4 ;  /* 0x000000005d047223 */ /* 0x000fca0000000004 */
[----:B------:R-:W-:-:S05]  /*4640*/  F2FP.BF16.F32.PACK_AB R4, RZ, R4 ;  /* 0x00000004ff04723e */ /* 0x000fca00000010ff */
[----:B------:R1:W-:Y:S01]  /*4650*/  @P5 STG.E.U16 desc[UR12][R128.64], R4 ;  /* 0x0000000480005986 */ /* 0x0003e2000c10150c */
[----:B--2---:R-:W-:-:S05]  /*4660*/  IADD3 R126, P5, R123, R8, RZ ;  /* 0x000000087b7e7210 */ /* 0x004fca0007fbe0ff */
[----:B------:R-:W-:Y:S01]  /*4670*/  IMAD.X R127, R15, 0x1, R9, P5 ;  /* 0x000000010f7f7824 */ /* 0x000fe200028e0609 */
[----:B------:R-:W-:-:S13]  /*4680*/  ISETP.GT.AND P5, PT, R5, 0x48, P6 ;  /* 0x000000480500780c */ /* 0x000fda00037a4270 */
[----:B-1----:R-:W-:Y:S05]  /*4690*/  @!P5 BRA `(.L_x_93) ;  /* 0x00000000000cd947 */ /* 0x002fea0003800000 */
[----:B------:R-:W-:-:S04]  /*46a0*/  IADD3 R92, P6, R16, UR20, RZ ;  /* 0x00000014105c7c10 */ /* 0x000fc8000ffde0ff */
[----:B------:R-:W-:-:S05]  /*46b0*/  IADD3.X R93, R17, UR4, RZ, P6, !PT ;  /* 0x00000004115d7c10 */ /* 0x000fca000b7fe4ff */
[----:B------:R1:W5:Y:S04]  /*46c0*/  LDG.E.LTC128B.U16 R88, desc[UR12][R92.64] ;  /* 0x0000000c5c587981 */ /* 0x000368000c1e1520 */
.L_x_93:
[----:B------:R-:W-:Y:S05]  /*46d0*/  BSYNC B0 ;  /* 0x0000000000007941 */ /* 0x000fea0003800000 */
.L_x_92:
[----:B-1---5:R-:W-:Y:S01]  /*46e0*/  IMAD.U32 R93, R88, 0x10000, RZ ;  /* 0x00010000585d7824 */ /* 0x022fe200078e00ff */
[----:B------:R-:W-:Y:S01]  /*46f0*/  LOP3.LUT P6, RZ, R120, 0x8, RZ, 0xc0, !PT ;  /* 0x0000000878ff7812 */ /* 0x000fe200078cc0ff */
[----:B------:R-:W-:Y:S02]  /*4700*/  BSSY B0, `(.L_x_94) ;  /* 0x000000c000007945 */ /* 0x000fe40003800000 */
        /* <DEDUP_REMOVED lines=11> */
.L_x_95:
[----:B------:R-:W-:Y:S05]  /*47c0*/  BSYNC B0 ;  /* 0x0000000000007941 */ /* 0x000fea0003800000 */
.L_x_94:
        /* <DEDUP_REMOVED lines=42> */
.L_x_97:
[----:B------:R-:W-:Y:S05]  /*4a70*/  BSYNC B0 ;  /* 0x0000000000007941 */ /* 0x000fea0003800000 */
.L_x_96:
        /* <DEDUP_REMOVED lines=14> */
.L_x_99:
[----:B------:R-:W-:Y:S05]  /*4b60*/  BSYNC B0 ;  /* 0x0000000000007941 */ /* 0x000fea0003800000 */
.L_x_98:
        /* <DEDUP_REMOVED lines=42> */
.L_x_101:
[----:B------:R-:W-:Y:S05]  /*4e10*/  BSYNC B0 ;  /* 0x0000000000007941 */ /* 0x000fea0003800000 */
.L_x_100:
        /* <DEDUP_REMOVED lines=14> */
.L_x_103:
[----:B------:R-:W-:Y:S05]  /*4f00*/  BSYNC B0 ;  /* 0x0000000000007941 */ /* 0x000fea0003800000 */
.L_x_102:
        /* <DEDUP_REMOVED lines=42> */
.L_x_105:
[----:B------:R-:W-:Y:S05]  /*51b0*/  BSYNC B0 ;  /* 0x0000000000007941 */ /* 0x000fea0003800000 */
.L_x_104:
        /* <DEDUP_REMOVED lines=14> */
.L_x_107:
[----:B------:R-:W-:Y:S05]  /*52a0*/  BSYNC B0 ;  /* 0x0000000000007941 */ /* 0x000fea0003800000 */
.L_x_106:
        /* <DEDUP_REMOVED lines=42> */
.L_x_109:
[----:B------:R-:W-:Y:S05]  /*5550*/  BSYNC B0 ;  /* 0x0000000000007941 */ /* 0x000fea0003800000 */
.L_x_108:
        /* <DEDUP_REMOVED lines=14> */
.L_x_111:
[----:B------:R-:W-:Y:S05]  /*5640*/  BSYNC B0 ;  /* 0x0000000000007941 */ /* 0x000fea0003800000 */
.L_x_110:
[----:B-1---5:R-:W-:Y:S01]  /*5650*/  IMAD.U32 R109, R88, 0x10000, RZ ;  /* 0x00010000586d7824 */ /* 0x022fe200078e00ff */
[----:B------:R-:W-:-:S03]  /*5660*/  ULOP3.LUT UR8, UR22, 0x60, URZ, 0xfc, !UPT ;  /* 0x0000006016087892 */ /* 0x000fc6000f8efc3f */
        /* <DEDUP_REMOVED lines=38> */
.L_x_113:
[----:B------:R-:W-:Y:S05]  /*58d0*/  BSYNC B0 ;  /* 0x0000000000007941 */ /* 0x000fea0003800000 */
.L_x_112:
[----:B-1---5:R-:W-:Y:S01]  /*58e0*/  IMAD.U32 R113, R88, 0x10000, RZ ;  /* 0x0001000058717824 */ /* 0x022fe200078e00ff */
[----:B------:R-:W-:Y:S03]  /*58f0*/  BSSY B0, `(.L_x_114) ;  /* 0x000000c000007945 */ /* 0x000fe60003800000 */
        /* <DEDUP_REMOVED lines=11> */
.L_x_115:
[----:B------:R-:W-:Y:S05]  /*59b0*/  BSYNC B0 ;  /* 0x0000000000007941 */ /* 0x000fea0003800000 */
.L_x_114:
[----:B-1---5:R-:W-:Y:S01]  /*59c0*/  IMAD.U32 R113, R88, 0x10000, RZ ;  /* 0x0001000058717824 */ /* 0x022fe200078e00ff */
[----:B------:R-:W-:-:S03]  /*59d0*/  ULOP3.LUT UR6, UR22, 0x70, URZ, 0xfc, !UPT ;  /* 0x0000007016067892 */ /* 0x000fc6000f8efc3f */
[----:B------:R-:W-:-:S04]  /*59e0*/  FMUL R4, R113, R2 ;  /* 0x0000000271047220 */ /* 0x000fc80000400000 */
[----:B------:R-:W-:-:S05]  /*59f0*/  FFMA R4, R115, R0, R4 ;  /* 0x0000000073047223 */ /* 0x000fca0000000004 */
[----:B------:R-:W-:-:S05]  /*5a00*/  F2FP.BF16.F32.PACK_AB R4, RZ, R4 ;  /* 0x00000004ff04723e */ /* 0x000fca00000010ff */
[----:B------:R-:W-:Y:S01]  /*5a10*/  @P5 STG.E.U16 desc[UR12][R130.64], R4 ;  /* 0x0000000482005986 */ /* 0x000fe2000c10150c */
        /* <DEDUP_REMOVED lines=10> */
[----:B------:R-:W-:-:S05]  /*5ac0*/  F2FP.BF16.F32.PACK_AB R115, RZ, R115 ;  /* 0x00000073ff73723e */ /* 0x000fca00000010ff */
[----:B------:R1:W-:Y:S01]  /*5ad0*/  @P5 STG.E.U16 desc[UR12][R126.64], R115 ;  /* 0x000000737e005986 */ /* 0x0003e2000c10150c */
[----:B------:R-:W-:-:S05]  /*5ae0*/  IADD3 R114, P5, R111, R8, RZ ;  /* 0x000000086f727210 */ /* 0x000fca0007fbe0ff */
[----:B-1----:R-:W-:Y:S01]  /*5af0*/  IMAD.X R115, R15, 0x1, R9, P5 ;  /* 0x000000010f737824 */ /* 0x002fe200028e0609 */
[----:B------:R-:W-:-:S04]  /*5b00*/  IADD3 R20, P5, R20, UR5, RZ ;  /* 0x0000000514147c10 */ /* 0x000fc8000ffbe0ff */
[----:B------:R-:W-:Y:S02]  /*5b10*/  IADD3.X R21, R21, UR4, RZ, P5, !PT ;  /* 0x0000000415157c10 */ /* 0x000fe4000affe4ff */
[----:B------:R-:W-:-:S13]  /*5b20*/  ISETP.GT.AND P5, PT, R5, 0x40, P0 ;  /* 0x000000400500780c */ /* 0x000fda00007a4270 */
[----:B------:R-:W2:Y:S01]  /*5b30*/  @P5 LDG.E.LTC128B.U16 R88, desc[UR12][R20.64] ;  /* 0x0000000c14585981 */ /* 0x000ea2000c1e1520 */
[----:B------:R-:W-:Y:S01]  /*5b40*/  BSSY B0, `(.L_x_116) ;  /* 0x000000d000007945 */ /* 0x000fe20003800000 */
[----:B--2---:R-:W-:-:S04]  /*5b50*/  IMAD.U32 R9, R88, 0x10000, RZ ;  /* 0x0001000058097824 */ /* 0x004fc800078e00ff */
        /* <DEDUP_REMOVED lines=11> */
.L_x_117:
[----:B------:R-:W-:Y:S05]  /*5c10*/  BSYNC B0 ;  /* 0x0000000000007941 */ /* 0x000fea0003800000 */
.L_x_116:
        /* <DEDUP_REMOVED lines=11> */
[----:B-1----:R-:W-:Y:S05]  /*5cd0*/  @!P5 BRA `(.L_x_119) ;  /* 0x000000000004d947 */ /* 0x002fea0003800000 */
[----:B------:R1:W5:Y:S02]  /*5ce0*/  LDG.E.LTC128B.U16 R88, desc[UR12][R16.64] ;  /* 0x0000000c10587981 */ /* 0x000364000c1e1520 */
.L_x_119:
[----:B------:R-:W-:Y:S05]  /*5cf0*/  BSYNC B0 ;  /* 0x0000000000007941 */ /* 0x000fea0003800000 */
.L_x_118:
        /* <DEDUP_REMOVED lines=13> */
.L_x_121:
[----:B------:R-:W-:Y:S05]  /*5dd0*/  BSYNC B0 ;  /* 0x0000000000007941 */ /* 0x000fea0003800000 */
.L_x_120:
[----:B-----5:R-:W-:Y:S01]  /*5de0*/  IMAD.U32 R21, R88, 0x10000, RZ ;  /* 0x0001000058157824 */ /* 0x020fe200078e00ff */
        /* <DEDUP_REMOVED lines=9> */
[----:B--2---:R-:W-:Y:S05]  /*5e80*/  @!P5 BRA `(.L_x_123) ;  /* 0x00000000000cd947 */ /* 0x004fea0003800000 */
[----:B------:R-:W-:-:S04]  /*5e90*/  IADD3 R20, P6, R6, UR21, RZ ;  /* 0x0000001506147c10 */ /* 0x000fc8000ffde0ff */
[----:B------:R-:W-:-:S05]  /*5ea0*/  IADD3.X R21, R7, UR4, RZ, P6, !PT ;  /* 0x0000000407157c10 */ /* 0x000fca000b7fe4ff */
[----:B------:R2:W5:Y:S04]  /*5eb0*/  LDG.E.LTC128B.U16 R88, desc[UR12][R20.64] ;  /* 0x0000000c14587981 */ /* 0x000568000c1e1520 */
.L_x_123:
[----:B------:R-:W-:Y:S05]  /*5ec0*/  BSYNC B0 ;  /* 0x0000000000007941 */ /* 0x000fea0003800000 */
.L_x_122:
[----:B--2--5:R-:W-:Y:S01]  /*5ed0*/  IMAD.U32 R21, R88, 0x10000, RZ ;  /* 0x0001000058157824 */ /* 0x024fe200078e00ff */
        /* <DEDUP_REMOVED lines=10> */
[----:B--2---:R-:W-:Y:S05]  /*5f80*/  @!P5 BRA `(.L_x_125) ;  /* 0x000000000004d947 */ /* 0x004fea0003800000 */
[----:B------:R2:W5:Y:S02]  /*5f90*/  LDG.E.LTC128B.U16 R88, desc[UR12][R56.64] ;  /* 0x0000000c38587981 */ /* 0x000564000c1e1520 */
.L_x_125:
[----:B------:R-:W-:Y:S05]  /*5fa0*/  BSYNC B0 ;  /* 0x0000000000007941 */ /* 0x000fea0003800000 */
.L_x_124:
        /* <DEDUP_REMOVED lines=10> */
[----:B---3--:R-:W-:Y:S05]  /*6050*/  @!P5 BRA `(.L_x_127) ;  /* 0x00000000000cd947 */ /* 0x008fea0003800000 */
[----:B------:R-:W-:-:S04]  /*6060*/  IADD3 R116, P6, R18, UR21, RZ ;  /* 0x0000001512747c10 */ /* 0x000fc8000ffde0ff */
[----:B------:R-:W-:-:S05]  /*6070*/  IADD3.X R117, R19, UR4, RZ, P6, !PT ;  /* 0x0000000413757c10 */ /* 0x000fca000b7fe4ff */
[----:B------:R3:W5:Y:S04]  /*6080*/  LDG.E.LTC128B.U16 R88, desc[UR12][R116.64] ;  /* 0x0000000c74587981 */ /* 0x000768000c1e1520 */
.L_x_127:
[----:B------:R-:W-:Y:S05]  /*6090*/  BSYNC B0 ;  /* 0x0000000000007941 */ /* 0x000fea0003800000 */
.L_x_126:
[----:B---3-5:R-:W-:Y:S01]  /*60a0*/  IMAD.U32 R117, R88, 0x10000, RZ ;  /* 0x0001000058757824 */ /* 0x028fe200078e00ff */
        /* <DEDUP_REMOVED lines=13> */
.L_x_129:
[----:B------:R-:W-:Y:S05]  /*6180*/  BSYNC B0 ;  /* 0x0000000000007941 */ /* 0x000fea0003800000 */
.L_x_128:
        /* <DEDUP_REMOVED lines=8> */
[----:B---3--:R-:W-:Y:S01]  /*6210*/  IMAD.X R117, R11, 0x1, R15, P5 ;  /* 0x000000010b757824 */ /* 0x008fe200028e060f */
[----:B------:R-:W-:-:S13]  /*6220*/  ISETP.GT.AND P5, PT, R5, 0x80, P6 ;  /* 0x000000800500780c */ /* 0x000fda00037a4270 */
[----:B------:R-:W-:Y:S05]  /*6230*/  @!P5 BRA `(.L_x_131) ;  /* 0x00000000000cd947 */ /* 0x000fea0003800000 */
[----:B------:R-:W-:-:S04]  /*6240*/  IADD3 R112, P6, R6, UR19, RZ ;  /* 0x0000001306707c10 */ /* 0x000fc8000ffde0ff */
[----:B------:R-:W-:-:S05]  /*6250*/  IADD3.X R113, R7, UR4, RZ, P6, !PT ;  /* 0x0000000407717c10 */ /* 0x000fca000b7fe4ff */
[----:B------:R3:W5:Y:S04]  /*6260*/  LDG.E.LTC128B.U16 R88, desc[UR12][R112.64] ;  /* 0x0000000c70587981 */ /* 0x000768000c1e1520 */
.L_x_131:
[----:B------:R-:W-:Y:S05]  /*6270*/  BSYNC B0 ;  /* 0x0000000000007941 */ /* 0x000fea0003800000 */
.L_x_130:
[----:B---3-5:R-:W-:Y:S01]  /*6280*/  IMAD.U32 R113, R88, 0x10000, RZ ;  /* 0x0001000058717824 */ /* 0x028fe200078e00ff */
[----:B------:R-:W-:Y:S01]  /*6290*/  LOP3.LUT P6, RZ, R120, 0x4, RZ, 0xc0, !PT ;  /* 0x0000000478ff7812 */ /* 0x000fe200078cc0ff */
[----:B------:R-:W-:Y:S01]  /*62a0*/  BSSY B0, `(.L_x_132) ;  /* 0x000000d000007945 */ /* 0x000fe20003800000 */
[----:B------:R-:W-:Y:S01]  /*62b0*/  PRMT R60, R88, 0x7610, R60 ;  /* 0x00007610583c7816 */ /* 0x000fe2000000003c */
        /* <DEDUP_REMOVED lines=11> */
.L_x_133:
[----:B------:R-:W-:Y:S05]  /*6370*/  BSYNC B0 ;  /* 0x0000000000007941 */ /* 0x000fea0003800000 */
.L_x_132:
        /* <DEDUP_REMOVED lines=15> */
.L_x_135:
[----:B------:R-:W-:Y:S05]  /*6470*/  BSYNC B0 ;  /* 0x0000000000007941 */ /* 0x000fea0003800000 */
.L_x_134:
        /* <DEDUP_REMOVED lines=14> */
.L_x_137:
[----:B------:R-:W-:Y:S05]  /*6560*/  BSYNC B0 ;  /* 0x0000000000007941 */ /* 0x000fea0003800000 */
.L_x_136:
        /* <DEDUP_REMOVED lines=14> */
.L_x_139:
[----:B------:R-:W-:Y:S05]  /*6650*/  BSYNC B0 ;  /* 0x0000000000007941 */ /* 0x000fea0003800000 */
.L_x_138:
        /* <DEDUP_REMOVED lines=14> */
.L_x_141:
[----:B------:R-:W-:Y:S05]  /*6740*/  BSYNC B0 ;  /* 0x0000000000007941 */ /* 0x000fea0003800000 */
.L_x_140:
        /* <DEDUP_REMOVED lines=14> */
.L_x_143:
[----:B------:R-:W-:Y:S05]  /*6830*/  BSYNC B0 ;  /* 0x0000000000007941 */ /* 0x000fea0003800000 */
.L_x_142:
        /* <DEDUP_REMOVED lines=14> */
.L_x_145:
[----:B------:R-:W-:Y:S05]  /*6920*/  BSYNC B0 ;  /* 0x0000000000007941 */ /* 0x000fea0003800000 */
.L_x_144:
        /* <DEDUP_REMOVED lines=14> */
.L_x_147:
[----:B------:R-:W-:Y:S05]  /*6a10*/  BSYNC B0 ;  /* 0x0000000000007941 */ /* 0x000fea0003800000 */
.L_x_146:
        /* <DEDUP_REMOVED lines=14> */
.L_x_149:
[----:B------:R-:W-:Y:S05]  /*6b00*/  BSYNC B0 ;  /* 0x0000000000007941 */ /* 0x000fea0003800000 */
.L_x_148:
        /* <DEDUP_REMOVED lines=14> */
.L_x_151:
[----:B------:R-:W-:Y:S05]  /*6bf0*/  BSYNC B0 ;  /* 0x0000000000007941 */ /* 0x000fea0003800000 */
.L_x_150:
        /* <DEDUP_REMOVED lines=14> */
.L_x_153:
[----:B------:R-:W-:Y:S05]  /*6ce0*/  BSYNC B0 ;  /* 0x0000000000007941 */ /* 0x000fea0003800000 */
.L_x_152:
        /* <DEDUP_REMOVED lines=14> */
.L_x_155:
[----:B------:R-:W-:Y:S05]  /*6dd0*/  BSYNC B0 ;  /* 0x0000000000007941 */ /* 0x000fea0003800000 */
.L_x_154:
        /* <DEDUP_REMOVED lines=14> */
.L_x_157:
[----:B------:R-:W-:Y:S05]  /*6ec0*/  BSYNC B0 ;  /* 0x0000000000007941 */ /* 0x000fea0003800000 */
.L_x_156:
        /* <DEDUP_REMOVED lines=14> */
.L_x_159:
[----:B------:R-:W-:Y:S05]  /*6fb0*/  BSYNC B0 ;  /* 0x0000000000007941 */ /* 0x000fea0003800000 */
.L_x_158:
        /* <DEDUP_REMOVED lines=14> */
.L_x_161:
[----:B------:R-:W-:Y:S05]  /*70a0*/  BSYNC B0 ;  /* 0x0000000000007941 */ /* 0x000fea0003800000 */
.L_x_160:
        /* <DEDUP_REMOVED lines=14> */
.L_x_163:
[----:B------:R-:W-:Y:S05]  /*7190*/  BSYNC B0 ;  /* 0x0000000000007941 */ /* 0x000fea0003800000 */
.L_x_162:
        /* <DEDUP_REMOVED lines=14> */
.L_x_165:
[----:B------:R-:W-:Y:S05]  /*7280*/  BSYNC B0 ;  /* 0x0000000000007941 */ /* 0x000fea0003800000 */
.L_x_164:
        /* <DEDUP_REMOVED lines=14> */
.L_x_167:
[----:B------:R-:W-:Y:S05]  /*7370*/  BSYNC B0 ;  /* 0x0000000000007941 */ /* 0x000fea0003800000 */
.L_x_166:
[----:B---3-5:R-:W-:Y:S01]  /*7380*/  IMAD.U32 R61, R4, 0x10000, RZ ;  /* 0x00010000043d7824 */ /* 0x028fe200078e00ff */
        /* <DEDUP_REMOVED lines=12> */
.L_x_169:
[----:B------:R-:W-:Y:S05]  /*7450*/  BSYNC B0 ;  /* 0x0000000000007941 */ /* 0x000fea0003800000 */
.L_x_168:
        /* <DEDUP_REMOVED lines=13> */
.L_x_171:
[----:B------:R-:W-:Y:S05]  /*7530*/  BSYNC B0 ;  /* 0x0000000000007941 */ /* 0x000fea0003800000 */
.L_x_170:
        /* <DEDUP_REMOVED lines=13> */
.L_x_173:
[----:B------:R-:W-:Y:S05]  /*7610*/  BSYNC B0 ;  /* 0x0000000000007941 */ /* 0x000fea0003800000 */
.L_x_172:
        /* <DEDUP_REMOVED lines=13> */
.L_x_175:
[----:B------:R-:W-:Y:S05]  /*76f0*/  BSYNC B0 ;  /* 0x0000000000007941 */ /* 0x000fea0003800000 */
.L_x_174:
        /* <DEDUP_REMOVED lines=13> */
.L_x_177:
[----:B------:R-:W-:Y:S05]  /*77d0*/  BSYNC B0 ;  /* 0x0000000000007941 */ /* 0x000fea0003800000 */
.L_x_176:
        /* <DEDUP_REMOVED lines=11> */
[----:B---3--:R-:W-:Y:S05]  /*7890*/  @!P5 BRA `(.L_x_179) ;  /* 0x000000000004d947 */ /* 0x008fea0003800000 */
[----:B------:R3:W5:Y:S02]  /*78a0*/  LDG.E.LTC128B.U16 R4, desc[UR12][R6.64] ;  /* 0x0000000c06047981 */ /* 0x000764000c1e1520 */
.L_x_179:
[----:B------:R-:W-:Y:S05]  /*78b0*/  BSYNC B0 ;  /* 0x0000000000007941 */ /* 0x000fea0003800000 */
.L_x_178:
        /* <DEDUP_REMOVED lines=13> */
.L_x_181:
[----:B------:R-:W-:Y:S05]  /*7990*/  BSYNC B0 ;  /* 0x0000000000007941 */ /* 0x000fea0003800000 */
.L_x_180:
        /* <DEDUP_REMOVED lines=9> */
[----:B---3--:R-:W-:Y:S02]  /*7a30*/  IADD3.X R7, R19, UR4, RZ, P5, !PT ;  /* 0x0000000413077c10 */ /* 0x008fe4000affe4ff */
[----:B------:R-:W-:-:S13]  /*7a40*/  ISETP.GT.AND P5, PT, R5, 0x88, P0 ;  /* 0x000000880500780c */ /* 0x000fda00007a4270 */
[----:B------:R-:W-:Y:S05]  /*7a50*/  @!P5 BRA `(.L_x_183) ;  /* 0x000000000004d947 */ /* 0x000fea0003800000 */
[----:B------:R3:W5:Y:S02]  /*7a60*/  LDG.E.LTC128B.U16 R4, desc[UR12][R6.64] ;  /* 0x0000000c06047981 */ /* 0x000764000c1e1520 */
.L_x_183:
[----:B------:R-:W-:Y:S05]  /*7a70*/  BSYNC B0 ;  /* 0x0000000000007941 */ /* 0x000fea0003800000 */
.L_x_182:
[----:B---3-5:R-:W-:Y:S01]  /*7a80*/  IMAD.U32 R7, R4, 0x10000, RZ ;  /* 0x0001000004077824 */ /* 0x028fe200078e00ff */
[----:B------:R-:W-:Y:S03]  /*7a90*/  BSSY B0, `(.L_x_184) ;  /* 0x000000d000007945 */ /* 0x000fe60003800000 */
[----:B------:R-:W-:-:S04]  /*7aa0*/  FMUL R6, R7, R2 ;  /* 0x0000000207067220 */ /* 0x000fc80000400000 */
[----:B------:R-:W-:-:S05]  /*7ab0*/  FFMA R6, R87, R0, R6 ;  /* 0x0000000057067223 */ /* 0x000fca0000000006 */
[----:B------:R-:W-:-:S04]  /*7ac0*/  F2FP.BF16.F32.PACK_AB R6, RZ, R6 ;  /* 0x00000006ff06723e */ /* 0x000fc800000010ff */
[----:B------:R-:W-:-:S05]  /*7ad0*/  PRMT R11, R6, 0x7610, R11 ;  /* 0x00007610060b7816 */ /* 0x000fca000000000b */
        /* <DEDUP_REMOVED lines=8> */
.L_x_185:
[----:B------:R-:W-:Y:S05]  /*7b60*/  BSYNC B0 ;  /* 0x0000000000007941 */ /* 0x000fea0003800000 */
.L_x_184:
        /* <DEDUP_REMOVED lines=11> */
[----:B0-----:R-:W-:-:S04]  /*7c20*/  IADD3 R18, P6, R16, UR21, RZ ;  /* 0x0000001510127c10 */ /* 0x001fc8000ffde0ff */
[----:B------:R-:W-:-:S05]  /*7c30*/  IADD3.X R19, R17, UR4, RZ, P6, !PT ;  /* 0x0000000411137c10 */ /* 0x000fca000b7fe4ff */
[----:B------:R3:W5:Y:S04]  /*7c40*/  LDG.E.LTC128B.U16 R4, desc[UR12][R18.64] ;  /* 0x0000000c12047981 */ /* 0x000768000c1e1520 */
.L_x_187:
[----:B------:R-:W-:Y:S05]  /*7c50*/  BSYNC B0 ;  /* 0x0000000000007941 */ /* 0x000fea0003800000 */
.L_x_186:
[----:B0--3-5:R-:W-:Y:S01]  /*7c60*/  IMAD.U32 R19, R4, 0x10000, RZ ;  /* 0x0001000004137824 */ /* 0x029fe200078e00ff */
[----:B------:R-:W-:Y:S01]  /*7c70*/  ISETP.GT.AND P4, PT, R5, 0xc8, P4 ;  /* 0x000000c80500780c */ /* 0x000fe20002784270 */
[----:B------:R-:W-:Y:S02]  /*7c80*/  BSSY B0, `(.L_x_188) ;  /* 0x000000b000007945 */ /* 0x000fe40003800000 */
[----:B------:R-:W-:-:S04]  /*7c90*/  FMUL R12, R19, R2 ;  /* 0x00000002130c7220 */ /* 0x000fc80000400000 */
[----:B------:R-:W-:-:S05]  /*7ca0*/  FFMA R12, R25, R0, R12 ;  /* 0x00000000190c7223 */ /* 0x000fca000000000c */
[----:B------:R-:W-:-:S05]  /*7cb0*/  F2FP.BF16.F32.PACK_AB R12, RZ, R12 ;  /* 0x0000000cff0c723e */ /* 0x000fca00000010ff */
[----:B------:R0:W-:Y:S01]  /*7cc0*/  @P5 STG.E.U16 desc[UR12][R60.64], R12 ;  /* 0x0000000c3c005986 */ /* 0x0001e2000c10150c */
[----:B------:R-:W-:-:S05]  /*7cd0*/  IADD3 R18, P5, R20, R13, RZ ;  /* 0x0000000d14127210 */ /* 0x000fca0007fbe0ff */
[----:B------:R-:W-:Y:S01]  /*7ce0*/  IMAD.X R19, R21, 0x1, R15, P5 ;  /* 0x0000000115137824 */ /* 0x000fe200028e060f */
[----:B------:R-:W-:Y:S07]  /*7cf0*/  @!P4 BRA `(.L_x_189) ;  /* 0x00000000000cc947 */ /* 0x000fee0003800000 */
[----:B0-----:R-:W-:-:S04]  /*7d00*/  IADD3 R12, P5, R56, UR22, RZ ;  /* 0x00000016380c7c10 */ /* 0x001fc8000ffbe0ff */
[----:B------:R-:W-:-:S05]  /*7d10*/  IADD3.X R13, R57, UR4, RZ, P5, !PT ;  /* 0x00000004390d7c10 */ /* 0x000fca000affe4ff */
[----:B------:R3:W5:Y:S04]  /*7d20*/  LDG.E.LTC128B.U16 R4, desc[UR12][R12.64] ;  /* 0x0000000c0c047981 */ /* 0x000768000c1e1520 */
.L_x_189:
[----:B------:R-:W-:Y:S05]  /*7d30*/  BSYNC B0 ;  /* 0x0000000000007941 */ /* 0x000fea0003800000 */
.L_x_188:
        /* <DEDUP_REMOVED lines=11> */
[----:B0-----:R-:W-:-:S04]  /*7df0*/  IADD3 R12, P5, R56, UR21, RZ ;  /* 0x00000015380c7c10 */ /* 0x001fc8000ffbe0ff */
[----:B------:R-:W-:-:S05]  /*7e00*/  IADD3.X R13, R57, UR4, RZ, P5, !PT ;  /* 0x00000004390d7c10 */ /* 0x000fca000affe4ff */
[----:B------:R3:W5:Y:S04]  /*7e10*/  LDG.E.LTC128B.U16 R4, desc[UR12][R12.64] ;  /* 0x0000000c0c047981 */ /* 0x000768000c1e1520 */
.L_x_191:
[----:B------:R-:W-:Y:S05]  /*7e20*/  BSYNC B0 ;  /* 0x0000000000007941 */ /* 0x000fea0003800000 */
.L_x_190:
[----:B-----5:R-:W-:Y:S01]  /*7e30*/  IMAD.U32 R3, R4, 0x10000, RZ ;  /* 0x0001000004037824 */ /* 0x020fe200078e00ff */
[----:B------:R-:W-:Y:S01]  /*7e40*/  LOP3.LUT P5, RZ, R120, 0x4, RZ, 0xc0, !PT ;  /* 0x0000000478ff7812 */ /* 0x000fe200078ac0ff */
[----:B------:R-:W-:Y:S02]  /*7e50*/  BSSY B0, `(.L_x_192) ;  /* 0x000000c000007945 */ /* 0x000fe40003800000 */
[----:B0--3--:R-:W-:-:S04]  /*7e60*/  FMUL R12, R3, R2 ;  /* 0x00000002030c7220 */ /* 0x009fc80000400000 */
[----:B------:R-:W-:-:S05]  /*7e70*/  FFMA R12, R27, R0, R12 ;  /* 0x000000001b0c7223 */ /* 0x000fca000000000c */
[----:B------:R-:W-:-:S05]  /*7e80*/  F2FP.BF16.F32.PACK_AB R12, RZ, R12 ;  /* 0x0000000cff0c723e */ /* 0x000fca00000010ff */
[----:B------:R0:W-:Y:S01]  /*7e90*/  @P4 STG.E.U16 desc[UR12][R22.64], R12 ;  /* 0x0000000c16004986 */ /* 0x0001e2000c10150c */
[----:B------:R-:W-:-:S05]  /*7ea0*/  IADD3 R18, P4, R8, R89, RZ ;  /* 0x0000005908127210 */ /* 0x000fca0007f9e0ff */
[----:B------:R-:W-:Y:S01]  /*7eb0*/  IMAD.X R19, R9, 0x1, R15, P4 ;  /* 0x0000000109137824 */ /* 0x000fe200020e060f */
[----:B------:R-:W-:-:S13]  /*7ec0*/  ISETP.GT.AND P4, PT, R5, 0xc0, P5 ;  /* 0x000000c00500780c */ /* 0x000fda0002f84270 */
[----:B0-----:R-:W-:Y:S05]  /*7ed0*/  @!P4 BRA `(.L_x_193) ;  /* 0x00000000000cc947 */ /* 0x001fea0003800000 */
[----:B------:R-:W-:-:S04]  /*7ee0*/  IADD3 R12, P5, R16, UR20, RZ ;  /* 0x00000014100c7c10 */ /* 0x000fc8000ffbe0ff */
[----:B------:R-:W-:-:S05]  /*7ef0*/  IADD3.X R13, R17, UR4, RZ, P5, !PT ;  /* 0x00000004110d7c10 */ /* 0x000fca000affe4ff */
[----:B------:R0:W5:Y:S04]  /*7f00*/  LDG.E.LTC128B.U16 R4, desc[UR12][R12.64] ;  /* 0x0000000c0c047981 */ /* 0x000168000c1e1520 */
.L_x_193:
[----:B------:R-:W-:Y:S05]  /*7f10*/  BSYNC B0 ;  /* 0x0000000000007941 */ /* 0x000fea0003800000 */
.L_x_192:
        /* <DEDUP_REMOVED lines=14> */
.L_x_195:
[----:B------:R-:W-:Y:S05]  /*8000*/  BSYNC B0 ;  /* 0x0000000000007941 */ /* 0x000fea0003800000 */
.L_x_194:
[----:B-----5:R-:W-:Y:S01]  /*8010*/  IMAD.U32 R3, R4, 0x10000, RZ ;  /* 0x0001000004037824 */ /* 0x020fe200078e00ff */
[----:B------:R-:W-:Y:S01]  /*8020*/  LOP3.LUT P5, RZ, R120, 0x4, RZ, 0xc0, !PT ;  /* 0x0000000478ff7812 */ /* 0x000fe200078ac0ff */
[----:B------:R-:W-:Y:S02]  /*8030*/  BSSY B0, `(.L_x_196) ;  /* 0x000000c000007945 */ /* 0x000fe40003800000 */
[----:B---3--:R-:W-:-:S04]  /*8040*/  FMUL R6, R3, R2 ;  /* 0x0000000203067220 */ /* 0x008fc80000400000 */
[----:B------:R-:W-:-:S05]  /*8050*/  FFMA R6, R29, R0, R6 ;  /* 0x000000001d067223 */ /* 0x000fca0000000006 */
[----:B------:R-:W-:-:S05]  /*8060*/  F2FP.BF16.F32.PACK_AB R6, RZ, R6 ;  /* 0x00000006ff06723e */ /* 0x000fca00000010ff */
[----:B------:R3:W-:Y:S01]  /*8070*/  @P4 STG.E.U16 desc[UR12][R10.64], R6 ;  /* 0x000000060a004986 */ /* 0x0007e2000c10150c */
[----:B0-----:R-:W-:-:S05]  /*8080*/  IADD3 R12, P4, R20, R123, RZ ;  /* 0x0000007b140c7210 */ /* 0x001fca0007f9e0ff */
[----:B------:R-:W-:Y:S01]  /*8090*/  IMAD.X R13, R21, 0x1, R15, P4 ;  /* 0x00000001150d7824 */ /* 0x000fe200020e060f */
[----:B------:R-:W-:-:S13]  /*80a0*/  ISETP.GT.AND P4, PT, R5, 0xc8, P5 ;  /* 0x000000c80500780c */ /* 0x000fda0002f84270 */
[----:B---3--:R-:W-:Y:S05]  /*80b0*/  @!P4 BRA `(.L_x_197) ;  /* 0x00000000000cc947 */ /* 0x008fea0003800000 */
[----:B------:R-:W-:-:S04]  /*80c0*/  IADD3 R6, P5, R56, UR20, RZ ;  /* 0x0000001438067c10 */ /* 0x000fc8000ffbe0ff */
[----:B------:R-:W-:-:S05]  /*80d0*/  IADD3.X R7, R57, UR4, RZ, P5, !PT ;  /* 0x0000000439077c10 */ /* 0x000fca000affe4ff */
[----:B------:R0:W5:Y:S04]  /*80e0*/  LDG.E.LTC128B.U16 R4, desc[UR12][R6.64] ;  /* 0x0000000c06047981 */ /* 0x000168000c1e1520 */
.L_x_197:
[----:B------:R-:W-:Y:S05]  /*80f0*/  BSYNC B0 ;  /* 0x0000000000007941 */ /* 0x000fea0003800000 */
.L_x_196:
[----:B-----5:R-:W-:Y:S01]  /*8100*/  IMAD.U32 R3, R4, 0x10000, RZ ;  /* 0x0001000004037824 */ /* 0x020fe200078e00ff */
        /* <DEDUP_REMOVED lines=12> */
.L_x_199:
[----:B------:R-:W-:Y:S05]  /*81d0*/  BSYNC B0 ;  /* 0x0000000000007941 */ /* 0x000fea0003800000 */
.L_x_198:
        /* <DEDUP_REMOVED lines=14> */
.L_x_201:
[----:B------:R-:W-:Y:S05]  /*82c0*/  BSYNC B0 ;  /* 0x0000000000007941 */ /* 0x000fea0003800000 */
.L_x_200:
        /* <DEDUP_REMOVED lines=14> */
.L_x_203:
[----:B------:R-:W-:Y:S05]  /*83b0*/  BSYNC B0 ;  /* 0x0000000000007941 */ /* 0x000fea0003800000 */
.L_x_202:
        /* <DEDUP_REMOVED lines=14> */
.L_x_205:
[----:B------:R-:W-:Y:S05]  /*84a0*/  BSYNC B0 ;  /* 0x0000000000007941 */ /* 0x000fea0003800000 */
.L_x_204:
        /* <DEDUP_REMOVED lines=13> */
.L_x_207:
[----:B------:R-:W-:Y:S05]  /*8580*/  BSYNC B0 ;  /* 0x0000000000007941 */ /* 0x000fea0003800000 */
.L_x_206:
        /* <DEDUP_REMOVED lines=14> */
.L_x_209:
[----:B------:R-:W-:Y:S05]  /*8670*/  BSYNC B0 ;  /* 0x0000000000007941 */ /* 0x000fea0003800000 */
.L_x_208:
        /* <DEDUP_REMOVED lines=14> */
.L_x_211:
[----:B------:R-:W-:Y:S05]  /*8760*/  BSYNC B0 ;  /* 0x0000000000007941 */ /* 0x000fea0003800000 */
.L_x_210:
        /* <DEDUP_REMOVED lines=14> */
.L_x_213:
[----:B------:R-:W-:Y:S05]  /*8850*/  BSYNC B0 ;  /* 0x0000000000007941 */ /* 0x000fea0003800000 */
.L_x_212:
        /* <DEDUP_REMOVED lines=13> */
.L_x_215:
[----:B------:R-:W-:Y:S05]  /*8930*/  BSYNC B0 ;  /* 0x0000000000007941 */ /* 0x000fea0003800000 */
.L_x_214:
        /* <DEDUP_REMOVED lines=14> */
.L_x_217:
[----:B------:R-:W-:Y:S05]  /*8a20*/  BSYNC B0 ;  /* 0x0000000000007941 */ /* 0x000fea0003800000 */
.L_x_216:
        /* <DEDUP_REMOVED lines=14> */
.L_x_219:
[----:B------:R-:W-:Y:S05]  /*8b10*/  BSYNC B0 ;  /* 0x0000000000007941 */ /* 0x000fea0003800000 */
.L_x_218:
[----:B-----5:R-:W-:Y:S01]  /*8b20*/  IMAD.U32 R3, R4, 0x10000, RZ ;  /* 0x0001000004037824 */ /* 0x020fe200078e00ff */
[----:B------:R-:W-:Y:S01]  /*8b30*/  LOP3.LUT P5, RZ, R120, 0x100, RZ, 0xc0, !PT ;  /* 0x0000010078ff7812 */ /* 0x000fe200078ac0ff */
[----:B------:R-:W-:Y:S02]  /*8b40*/  BSSY B0, `(.L_x_220) ;  /* 0x000000a000007945 */ /* 0x000fe40003800000 */
[----:B0--3--:R-:W-:-:S04]  /*8b50*/  FMUL R6, R3, R2 ;  /* 0x0000000203067220 */ /* 0x009fc80000400000 */
[----:B------:R-:W-:-:S05]  /*8b60*/  FFMA R6, R41, R0, R6 ;  /* 0x0000000029067223 */ /* 0x000fca0000000006 */
[----:B------:R-:W-:-:S05]  /*8b70*/  F2FP.BF16.F32.PACK_AB R6, RZ, R6 ;  /* 0x00000006ff06723e */ /* 0x000fca00000010ff */
[----:B------:R0:W-:Y:S01]  /*8b80*/  @P4 STG.E.U16 desc[UR12][R22.64], R6 ;  /* 0x0000000616004986 */ /* 0x0001e2000c10150c */
[----:B------:R-:W-:-:S13]  /*8b90*/  ISETP.GT.AND P4, PT, R5, 0xc8, P5 ;  /* 0x000000c80500780c */ /* 0x000fda0002f84270 */
[----:B0-----:R-:W-:Y:S05]  /*8ba0*/  @!P4 BRA `(.L_x_221) ;  /* 0x00000000000cc947 */ /* 0x001fea0003800000 */
[----:B------:R-:W-:-:S04]  /*8bb0*/  IADD3 R6, P5, R56, UR14, RZ ;  /* 0x0000000e38067c10 */ /* 0x000fc8000ffbe0ff */
[----:B------:R-:W-:-:S05]  /*8bc0*/  IADD3.X R7, R57, UR4, RZ, P5, !PT ;  /* 0x0000000439077c10 */ /* 0x000fca000affe4ff */
[----:B------:R0:W5:Y:S04]  /*8bd0*/  LDG.E.LTC128B.U16 R4, desc[UR12][R6.64] ;  /* 0x0000000c06047981 */ /* 0x000168000c1e1520 */
.L_x_221:
[----:B------:R-:W-:Y:S05]  /*8be0*/  BSYNC B0 ;  /* 0x0000000000007941 */ /* 0x000fea0003800000 */
.L_x_220:
[----:B-----5:R-:W-:Y:S01]  /*8bf0*/  IMAD.U32 R3, R4, 0x10000, RZ ;  /* 0x0001000004037824 */ /* 0x020fe200078e00ff */
[----:B------:R-:W-:Y:S03]  /*8c00*/  BSSY B0, `(.L_x_222) ;  /* 0x000000a000007945 */ /* 0x000fe60003800000 */
[----:B------:R-:W-:-:S04]  /*8c10*/  FMUL R3, R3, R2 ;  /* 0x0000000203037220 */ /* 0x000fc80000400000 */
[----:B------:R-:W-:-:S05]  /*8c20*/  FFMA R3, R42, R0, R3 ;  /* 0x000000002a037223 */ /* 0x000fca0000000003 */
[----:B------:R-:W-:-:S05]  /*8c30*/  F2FP.BF16.F32.PACK_AB R3, RZ, R3 ;  /* 0x00000003ff03723e */ /* 0x000fca00000010ff */
[----:B------:R3:W-:Y:S01]  /*8c40*/  @P4 STG.E.U16 desc[UR12][R10.64], R3 ;  /* 0x000000030a004986 */ /* 0x0007e2000c10150c */
[----:B------:R-:W-:-:S13]  /*8c50*/  ISETP.GT.AND P4, PT, R5, 0xc8, P6 ;  /* 0x000000c80500780c */ /* 0x000fda0003784270 */
[----:B---3--:R-:W-:Y:S05]  /*8c60*/  @!P4 BRA `(.L_x_223) ;  /* 0x00000000000cc947 */ /* 0x008fea0003800000 */
[----:B0-----:R-:W-:-:S04]  /*8c70*/  IADD3 R6, P5, R56, UR11, RZ ;  /* 0x0000000b38067c10 */ /* 0x001fc8000ffbe0ff */
[----:B------:R-:W-:-:S05]  /*8c80*/  IADD3.X R7, R57, UR4, RZ, P5, !PT ;  /* 0x0000000439077c10 */ /* 0x000fca000affe4ff */
[----:B------:R3:W5:Y:S04]  /*8c90*/  LDG.E.LTC128B.U16 R4, desc[UR12][R6.64] ;  /* 0x0000000c06047981 */ /* 0x000768000c1e1520 */
.L_x_223:
[----:B------:R-:W-:Y:S05]  /*8ca0*/  BSYNC B0 ;  /* 0x0000000000007941 */ /* 0x000fea0003800000 */
.L_x_222:
        /* <DEDUP_REMOVED lines=14> */
.L_x_225:
[----:B------:R-:W-:Y:S05]  /*8d90*/  BSYNC B0 ;  /* 0x0000000000007941 */ /* 0x000fea0003800000 */
.L_x_224:
        /* <DEDUP_REMOVED lines=14> */
.L_x_227:
[----:B------:R-:W-:Y:S05]  /*8e80*/  BSYNC B0 ;  /* 0x0000000000007941 */ /* 0x000fea0003800000 */
.L_x_226:
[----:B-----5:R-:W-:Y:S01]  /*8e90*/  IMAD.U32 R3, R4, 0x10000, RZ ;  /* 0x0001000004037824 */ /* 0x020fe200078e00ff */
[----:B------:R-:W-:Y:S01]  /*8ea0*/  LOP3.LUT P5, RZ, R120, 0x200, RZ, 0xc0, !PT ;  /* 0x0000020078ff7812 */ /* 0x000fe200078ac0ff */
[----:B------:R-:W-:Y:S02]  /*8eb0*/  BSSY B0, `(.L_x_228) ;  /* 0x000000a000007945 */ /* 0x000fe40003800000 */
[----:B0--3--:R-:W-:Y:S01]  /*8ec0*/  FMUL R6, R3, R2 ;  /* 0x0000000203067220 */ /* 0x009fe20000400000 */
[----:B------:R-:W-:-:S03]  /*8ed0*/  ISETP.GT.AND P5, PT, R5, 0xc8, P5 ;  /* 0x000000c80500780c */ /* 0x000fc60002fa4270 */
[----:B------:R-:W-:-:S05]  /*8ee0*/  FFMA R6, R45, R0, R6 ;  /* 0x000000002d067223 */ /* 0x000fca0000000006 */
[----:B------:R-:W-:-:S05]  /*8ef0*/  F2FP.BF16.F32.PACK_AB R6, RZ, R6 ;  /* 0x00000006ff06723e */ /* 0x000fca00000010ff */
[----:B------:R0:W-:Y:S01]  /*8f00*/  @P4 STG.E.U16 desc[UR12][R12.64], R6 ;  /* 0x000000060c004986 */ /* 0x0001e2000c10150c */
[----:B------:R-:W-:Y:S05]  /*8f10*/  @!P5 BRA `(.L_x_229) ;  /* 0x00000000000cd947 */ /* 0x000fea0003800000 */
[----:B0-----:R-:W-:-:S04]  /*8f20*/  IADD3 R6, P4, R56, UR10, RZ ;  /* 0x0000000a38067c10 */ /* 0x001fc8000ff9e0ff */
[----:B------:R-:W-:-:S05]  /*8f30*/  IADD3.X R7, R57, UR4, RZ, P4, !PT ;  /* 0x0000000439077c10 */ /* 0x000fca000a7fe4ff */
[----:B------:R3:W5:Y:S04]  /*8f40*/  LDG.E.LTC128B.U16 R4, desc[UR12][R6.64] ;  /* 0x0000000c06047981 */ /* 0x000768000c1e1520 */
.L_x_229:
[----:B------:R-:W-:Y:S05]  /*8f50*/  BSYNC B0 ;  /* 0x0000000000007941 */ /* 0x000fea0003800000 */
.L_x_228:
[----:B-----5:R-:W-:Y:S01]  /*8f60*/  IMAD.U32 R3, R4, 0x10000, RZ ;  /* 0x0001000004037824 */ /* 0x020fe200078e00ff */
[----:B0--3--:R-:W-:Y:S01]  /*8f70*/  IADD3 R6, P4, R20, R101, RZ ;  /* 0x0000006514067210 */ /* 0x009fe20007f9e0ff */
[----:B------:R-:W-:Y:S01]  /*8f80*/  BSSY B0, `(.L_x_230) ;  /* 0x000000b000007945 */ /* 0x000fe20003800000 */
[----:B------:R-:W-:Y:S01]  /*8f90*/  ISETP.GT.AND P6, PT, R5, 0xc8, P6 ;  /* 0x000000c80500780c */ /* 0x000fe200037c4270 */
[----:B------:R-:W-:Y:S02]  /*8fa0*/  FMUL R3, R3, R2 ;  /* 0x0000000203037220 */ /* 0x000fe40000400000 */
[----:B------:R-:W-:Y:S02]  /*8fb0*/  IMAD.X R7, R21, 0x1, R15, P4 ;  /* 0x0000000115077824 */ /* 0x000fe400020e060f */
[----:B------:R-:W-:-:S05]  /*8fc0*/  FFMA R3, R46, R0, R3 ;  /* 0x000000002e037223 */ /* 0x000fca0000000003 */
[----:B------:R-:W-:-:S05]  /*8fd0*/  F2FP.BF16.F32.PACK_AB R3, RZ, R3 ;  /* 0x00000003ff03723e */ /* 0x000fca00000010ff */
[----:B------:R0:W-:Y:S01]  /*8fe0*/  @P5 STG.E.U16 desc[UR12][R6.64], R3 ;  /* 0x0000000306005986 */ /* 0x0001e2000c10150c */
[----:B------:R-:W-:Y:S05]  /*8ff0*/  @!P6 BRA `(.L_x_231) ;  /* 0x00000000000ce947 */ /* 0x000fea0003800000 */
[----:B0-----:R-:W-:-:S04]  /*9000*/  IADD3 R6, P4, R56, UR9, RZ ;  /* 0x0000000938067c10 */ /* 0x001fc8000ff9e0ff */
[----:B------:R-:W-:-:S05]  /*9010*/  IADD3.X R7, R57, UR4, RZ, P4, !PT ;  /* 0x0000000439077c10 */ /* 0x000fca000a7fe4ff */
[----:B------:R3:W5:Y:S04]  /*9020*/  LDG.E.LTC128B.U16 R4, desc[UR12][R6.64] ;  /* 0x0000000c06047981 */ /* 0x000768000c1e1520 */
.L_x_231:
[----:B------:R-:W-:Y:S05]  /*9030*/  BSYNC B0 ;  /* 0x0000000000007941 */ /* 0x000fea0003800000 */
.L_x_230:
[----:B0----5:R-:W-:Y:S01]  /*9040*/  IMAD.U32 R3, R4, 0x10000, RZ ;  /* 0x0001000004037824 */ /* 0x021fe200078e00ff */
[----:B------:R-:W-:Y:S01]  /*9050*/  ISETP.GT.AND P4, PT, R5, 0xc0, P3 ;  /* 0x000000c00500780c */ /* 0x000fe20001f84270 */
[----:B------:R-:W-:Y:S02]  /*9060*/  BSSY B0, `(.L_x_232) ;  /* 0x000000b000007945 */ /* 0x000fe40003800000 */
[----:B---3--:R-:W-:-:S04]  /*9070*/  FMUL R6, R3, R2 ;  /* 0x0000000203067220 */ /* 0x008fc80000400000 */
[----:B------:R-:W-:Y:S01]  /*9080*/  FFMA R47, R47, R0, R6 ;  /* 0x000000002f2f7223 */ /* 0x000fe20000000006 */
[----:B------:R-:W-:-:S04]  /*9090*/  IADD3 R6, P5, R20, R103, RZ ;  /* 0x0000006714067210 */ /* 0x000fc80007fbe0ff */
[----:B------:R-:W-:Y:S01]  /*90a0*/  F2FP.BF16.F32.PACK_AB R47, RZ, R47 ;  /* 0x0000002fff2f723e */ /* 0x000fe200000010ff */
[----:B------:R-:W-:-:S05]  /*90b0*/  IMAD.X R7, R21, 0x1, R15, P5 ;  /* 0x0000000115077824 */ /* 0x000fca00028e060f */
[----:B------:R0:W-:Y:S01]  /*90c0*/  @P6 STG.E.U16 desc[UR12][R6.64], R47 ;  /* 0x0000002f06006986 */ /* 0x0001e2000c10150c */
[----:B------:R-:W-:Y:S05]  /*90d0*/  @!P4 BRA `(.L_x_233) ;  /* 0x00000000000cc947 */ /* 0x000fea0003800000 */
[----:B0-----:R-:W-:-:S04]  /*90e0*/  IADD3 R6, P5, R16, UR8, RZ ;  /* 0x0000000810067c10 */ /* 0x001fc8000ffbe0ff */
[----:B------:R-:W-:-:S05]  /*90f0*/  IADD3.X R7, R17, UR4, RZ, P5, !PT ;  /* 0x0000000411077c10 */ /* 0x000fca000affe4ff */
[----:B------:R3:W5:Y:S04]  /*9100*/  LDG.E.LTC128B.U16 R4, desc[UR12][R6.64] ;  /* 0x0000000c06047981 */ /* 0x000768000c1e1520 */
.L_x_233:
[----:B------:R-:W-:Y:S05]  /*9110*/  BSYNC B0 ;  /* 0x0000000000007941 */ /* 0x000fea0003800000 */
.L_x_232:
        /* <DEDUP_REMOVED lines=13> */
.L_x_235:
[----:B------:R-:W-:Y:S05]  /*91f0*/  BSYNC B0 ;  /* 0x0000000000007941 */ /* 0x000fea0003800000 */
.L_x_234:
        /* <DEDUP_REMOVED lines=13> */
.L_x_237:
[----:B------:R-:W-:Y:S05]  /*92d0*/  BSYNC B0 ;  /* 0x0000000000007941 */ /* 0x000fea0003800000 */
.L_x_236:
        /* <DEDUP_REMOVED lines=13> */
.L_x_239:
[----:B------:R-:W-:Y:S05]  /*93b0*/  BSYNC B0 ;  /* 0x0000000000007941 */ /* 0x000fea0003800000 */
.L_x_238:
        /* <DEDUP_REMOVED lines=13> */
.L_x_241:
[----:B------:R-:W-:Y:S05]  /*9490*/  BSYNC B0 ;  /* 0x0000000000007941 */ /* 0x000fea0003800000 */
.L_x_240:
[----:B-----5:R-:W-:Y:S01]  /*94a0*/  IMAD.U32 R3, R4, 0x10000, RZ ;  /* 0x0001000004037824 */ /* 0x020fe200078e00ff */
[----:B0--3--:R-:W-:Y:S01]  /*94b0*/  IADD3 R6, P4, R8, R109, RZ ;  /* 0x0000006d08067210 */ /* 0x009fe20007f9e0ff */
[----:B------:R-:W-:Y:S01]  /*94c0*/  BSSY B0, `(.L_x_242) ;  /* 0x000000b000007945 */ /* 0x000fe20003800000 */
[----:B------:R-:W-:Y:S01]  /*94d0*/  ISETP.GT.AND P2, PT, R5, 0xc0, P0 ;  /* 0x000000c00500780c */ /* 0x000fe20000744270 */
[----:B------:R-:W-:Y:S02]  /*94e0*/  FMUL R3, R3, R2 ;  /* 0x0000000203037220 */ /* 0x000fe40000400000 */
[----:B------:R-:W-:Y:S01]  /*94f0*/  IMAD.X R7, R9, 0x1, R15, P4 ;  /* 0x0000000109077824 */ /* 0x000fe200020e060f */
[----:B------:R-:W-:Y:S01]  /*9500*/  IADD3 R10, P4, R16, UR5, RZ ;  /* 0x00000005100a7c10 */ /* 0x000fe2000ff9e0ff */
[----:B------:R-:W-:-:S03]  /*9510*/  FFMA R3, R52, R0, R3 ;  /* 0x0000000034037223 */ /* 0x000fc60000000003 */
[----:B------:R-:W-:Y:S02]  /*9520*/  IADD3.X R11, R17, UR4, RZ, P4, !PT ;  /* 0x00000004110b7c10 */ /* 0x000fe4000a7fe4ff */
[----:B------:R-:W-:-:S05]  /*9530*/  F2FP.BF16.F32.PACK_AB R3, RZ, R3 ;  /* 0x00000003ff03723e */ /* 0x000fca00000010ff */
[----:B------:R0:W-:Y:S01]  /*9540*/  @P3 STG.E.U16 desc[UR12][R6.64], R3 ;  /* 0x0000000306003986 */ /* 0x0001e2000c10150c */
[----:B------:R-:W-:Y:S05]  /*9550*/  @!P2 BRA `(.L_x_243) ;  /* 0x000000000004a947 */ /* 0x000fea0003800000 */
[----:B------:R3:W5:Y:S02]  /*9560*/  LDG.E.LTC128B.U16 R4, desc[UR12][R10.64] ;  /* 0x0000000c0a047981 */ /* 0x000764000c1e1520 */
.L_x_243:
[----:B------:R-:W-:Y:S05]  /*9570*/  BSYNC B0 ;  /* 0x0000000000007941 */ /* 0x000fea0003800000 */
.L_x_242:
[C---:B0----5:R-:W-:Y:S01]  /*9580*/  IMAD.U32 R3, R4.reuse, 0x10000, RZ ;  /* 0x0001000004037824 */ /* 0x061fe200078e00ff */
[----:B------:R-:W-:Y:S01]  /*9590*/  ISETP.GT.AND P1, PT, R5, 0xc8, P1 ;  /* 0x000000c80500780c */ /* 0x000fe20000f24270 */
[----:B------:R-:W-:Y:S02]  /*95a0*/  BSSY B0, `(.L_x_244) ;  /* 0x000000c000007945 */ /* 0x000fe40003800000 */
[----:B------:R-:W-:Y:S01]  /*95b0*/  FMUL R6, R3, R2 ;  /* 0x0000000203067220 */ /* 0x000fe20000400000 */
[----:B------:R-:W-:-:S03]  /*95c0*/  PRMT R3, R4, 0x7610, R3 ;  /* 0x0000761004037816 */ /* 0x000fc60000000003 */
        /* <DEDUP_REMOVED lines=9> */
.L_x_245:
[----:B------:R-:W-:Y:S05]  /*9660*/  BSYNC B0 ;  /* 0x0000000000007941 */ /* 0x000fea0003800000 */
.L_x_244:
[----:B0----5:R-:W-:Y:S01]  /*9670*/  IMAD.U32 R7, R3, 0x10000, RZ ;  /* 0x0001000003077824 */ /* 0x021fe200078e00ff */
[----:B------:R-:W-:Y:S01]  /*9680*/  IADD3 R4, P2, R20, R109, RZ ;  /* 0x0000006d14047210 */ /* 0x000fe20007f5e0ff */
[----:B------:R-:W-:Y:S01]  /*9690*/  BSSY B0, `(.L_x_246) ;  /* 0x000000c000007945 */ /* 0x000fe20003800000 */
[----:B------:R-:W-:Y:S01]  /*96a0*/  ISETP.GT.AND P0, PT, R5, 0xc8, P0 ;  /* 0x000000c80500780c */ /* 0x000fe20000704270 */
[----:B------:R-:W-:Y:S02]  /*96b0*/  FMUL R7, R7, R2 ;  /* 0x0000000207077220 */ /* 0x000fe40000400000 */
[----:B------:R-:W-:Y:S01]  /*96c0*/  IMAD.X R5, R21, 0x1, R15, P2 ;  /* 0x0000000115057824 */ /* 0x000fe200010e060f */
[----:B------:R-:W-:Y:S01]  /*96d0*/  IADD3 R6, P2, R56, UR5, RZ ;  /* 0x0000000538067c10 */ /* 0x000fe2000ff5e0ff */
[----:B------:R-:W-:-:S05]  /*96e0*/  FFMA R7, R54, R0, R7 ;  /* 0x0000000036077223 */ /* 0x000fca0000000007 */
[----:B------:R-:W-:-:S04]  /*96f0*/  F2FP.BF16.F32.PACK_AB R7, RZ, R7 ;  /* 0x00000007ff07723e */ /* 0x000fc800000010ff */
[----:B------:R-:W-:Y:S02]  /*9700*/  PRMT R8, R7, 0x7610, R8 ;  /* 0x0000761007087816 */ /* 0x000fe40000000008 */
[----:B------:R-:W-:-:S03]  /*9710*/  IADD3.X R7, R57, UR4, RZ, P2, !PT ;  /* 0x0000000439077c10 */ /* 0x000fc600097fe4ff */
[----:B------:R0:W-:Y:S01]  /*9720*/  @P1 STG.E.U16 desc[UR12][R4.64], R8 ;  /* 0x0000000804001986 */ /* 0x0001e2000c10150c */
[----:B------:R-:W-:Y:S05]  /*9730*/  @!P0 BRA `(.L_x_247) ;  /* 0x0000000000048947 */ /* 0x000fea0003800000 */
[----:B------:R0:W5:Y:S02]  /*9740*/  LDG.E.LTC128B.U16 R3, desc[UR12][R6.64] ;  /* 0x0000000c06037981 */ /* 0x000164000c1e1520 */
.L_x_247:
[----:B------:R-:W-:Y:S05]  /*9750*/  BSYNC B0 ;  /* 0x0000000000007941 */ /* 0x000fea0003800000 */
.L_x_246:
[----:B-----5:R-:W-:-:S04]  /*9760*/  IMAD.U32 R3, R3, 0x10000, RZ ;  /* 0x0001000003037824 */ /* 0x020fc800078e00ff */
[----:B0-----:R-:W-:Y:S01]  /*9770*/  FMUL R4, R3, R2 ;  /* 0x0000000203047220 */ /* 0x001fe20000400000 */
[----:B------:R-:W-:-:S03]  /*9780*/  IADD3 R2, P1, R20, R111, RZ ;  /* 0x0000006f14027210 */ /* 0x000fc60007f3e0ff */
[----:B------:R-:W-:Y:S01]  /*9790*/  FFMA R4, R55, R0, R4 ;  /* 0x0000000037047223 */ /* 0x000fe20000000004 */
[----:B------:R-:W-:Y:S09]  /*97a0*/  @!P0 EXIT ;  /* 0x000000000000894d */ /* 0x000ff20003800000 */
[----:B------:R-:W-:Y:S01]  /*97b0*/  F2FP.BF16.F32.PACK_AB R4, RZ, R4 ;  /* 0x00000004ff04723e */ /* 0x000fe200000010ff */
[----:B------:R-:W-:-:S05]  /*97c0*/  IMAD.X R3, R21, 0x1, R15, P1 ;  /* 0x0000000115037824 */ /* 0x000fca00008e060f */
[----:B------:R-:W-:Y:S01]  /*97d0*/  STG.E.U16 desc[UR12][R2.64], R4 ;  /* 0x0000000402007986 */ /* 0x000fe2000c10150c */
[----:B------:R-:W-:Y:S05]  /*97e0*/  EXIT ;  /* 0x000000000000794d */ /* 0x000fea0003800000 */
.L_x_27:
[----:B------:R-:W-:Y:S01]  /*97f0*/  ULDC.64 UR4, c[0x0][0x5c8] ;  /* 0x0001720000047ab9 */ /* 0x000fe20000000a00 */
[-C--:B------:R-:W-:Y:S01]  /*9800*/  FMUL R120, R120, R0.reuse ;  /* 0x0000000078787220 */ /* 0x080fe20000400000 */
[----:B------:R-:W-:Y:S01]  /*9810*/  LEA R2, P1, R10, UR4, 0x1 ;  /* 0x000000040a027c11 */ /* 0x000fe2000f8208ff */
[-C--:B------:R-:W-:Y:S01]  /*9820*/  FMUL R121, R121, R0.reuse ;  /* 0x0000000079797220 */ /* 0x080fe20000400000 */
[----:B------:R-:W-:Y:S01]  /*9830*/  ISETP.GT.AND P5, PT, R7, 0x1, PT ;  /* 0x000000010700780c */ /* 0x000fe20003fa4270 */
[----:B------:R-:W-:Y:S01]  /*9840*/  FMUL R122, R122, R0 ;  /* 0x000000007a7a7220 */ /* 0x000fe20000400000 */
[----:B------:R-:W-:Y:S01]  /*9850*/  F2FP.BF16.F32.PACK_AB R120, RZ, R120 ;  /* 0x00000078ff78723e */ /* 0x000fe200000010ff */
[-C--:B------:R-:W-:Y:S01]  /*9860*/  FMUL R123, R123, R0.reuse ;  /* 0x000000007b7b7220 */ /* 0x080fe20000400000 */
[----:B------:R-:W-:Y:S01]  /*9870*/  LEA.HI.X R3, R10, UR5, R155, 0x1, P1 ;  /* 0x000000050a037c11 */ /* 0x000fe200088f0c9b */
[-C--:B------:R-:W-:Y:S01]  /*9880*/  FMUL R124, R124, R0.reuse ;  /* 0x000000007c7c7220 */ /* 0x080fe20000400000 */
[----:B------:R-:W-:Y:S01]  /*9890*/  ISETP.GT.AND P1, PT, R5, RZ, P5 ;  /* 0x000000ff0500720c */ /* 0x000fe20002f24270 */
[-C--:B------:R-:W-:Y:S01]  /*98a0*/  FMUL R125, R125, R0.reuse ;  /* 0x000000007d7d7220 */ /* 0x080fe20000400000 */
[C---:B------:R-:W-:Y:S01]  /*98b0*/  ISETP.GT.AND P3, PT, R5.reuse, 0x8, P4 ;  /* 0x000000080500780c */ /* 0x040fe20002764270 */
[----:B------:R0:W-:Y:S01]  /*98c0*/  @P0 STG.E.U16 desc[UR12][R2.64], R120 ;  /* 0x0000007802000986 */ /* 0x0001e2000c10150c */
[----:B------:R-:W-:Y:S01]  /*98d0*/  ISETP.GT.AND P0, PT, R5, 0x8, P5 ;  /* 0x000000080500780c */ /* 0x000fe20002f04270 */
[-C--:B------:R-:W-:Y:S01]  /*98e0*/  FMUL R126, R126, R0.reuse ;  /* 0x000000007e7e7220 */ /* 0x080fe20000400000 */
[----:B------:R-:W-:Y:S01]  /*98f0*/  SHF.L.U64.HI R11, R9, 0x1, R8 ;  /* 0x00000001090b7819 */ /* 0x000fe20000010208 */
[----:B------:R-:W-:Y:S01]  /*9900*/  FMUL R127, R127, R0 ;  /* 0x000000007f7f7220 */ /* 0x000fe20000400000 */
[----:B------:R-:W-:Y:S01]  /*9910*/  LEA R8, P2, R9, R2, 0x1 ;  /* 0x0000000209087211 */ /* 0x000fe200078408ff */
[-C--:B------:R-:W-:Y:S01]  /*9920*/  FMUL R128, R128, R0.reuse ;  /* 0x0000000080807220 */ /* 0x080fe20000400000 */
[----:B------:R-:W-:Y:S01]  /*9930*/  F2FP.BF16.F32.PACK_AB R121, RZ, R121 ;  /* 0x00000079ff79723e */ /* 0x000fe200000010ff */
[----:B------:R-:W-:Y:S01]  /*9940*/  FMUL R129, R129, R0 ;  /* 0x0000000081817220 */ /* 0x000fe20000400000 */
[----:B------:R-:W-:Y:S01]  /*9950*/  F2FP.BF16.F32.PACK_AB R122, RZ, R122 ;  /* 0x0000007aff7a723e */ /* 0x000fe200000010ff */
[----:B------:R-:W-:Y:S01]  /*9960*/  IMAD.X R9, R11, 0x1, R3, P2 ;  /* 0x000000010b097824 */ /* 0x000fe200010e0603 */
[----:B------:R-:W-:Y:S01]  /*9970*/  F2FP.BF16.F32.PACK_AB R123, RZ, R123 ;  /* 0x0000007bff7b723e */ /* 0x000fe200000010ff */
[----:B------:R1:W-:Y:S01]  /*9980*/  @P1 STG.E.U16 desc[UR12][R2.64+0x2], R121 ;  /* 0x0000027902001986 */ /* 0x0003e2000c10150c */
[C---:B------:R-:W-:Y:S01]  /*9990*/  ISETP.GT.AND P6, PT, R7.reuse, 0x8, PT ;  /* 0x000000080700780c */ /* 0x040fe20003fc4270 */
[-C--:B------:R-:W-:Y:S01]  /*99a0*/  FMUL R130, R130, R0.reuse ;  /* 0x0000000082827220 */ /* 0x080fe20000400000 */
[----:B------:R-:W-:Y:S01]  /*99b0*/  ISETP.GT.AND P5, PT, R7, 0x9, PT ;  /* 0x000000090700780c */ /* 0x000fe20003fa4270 */
[----:B------:R-:W-:Y:S01]  /*99c0*/  @P3 STG.E.U16 desc[UR12][R8.64], R122 ;  /* 0x0000007a08003986 */ /* 0x000fe2000c10150c */
[----:B------:R-:W-:Y:S01]  /*99d0*/  ISETP.GT.AND P1, PT, R5, RZ, P6 ;  /* 0x000000ff0500720c */ /* 0x000fe20003724270 */
[----:B------:R-:W-:Y:S01]  /*99e0*/  FMUL R131, R131, R0 ;  /* 0x0000000083837220 */ /* 0x000fe20000400000 */
[C---:B------:R-:W-:Y:S01]  /*99f0*/  ISETP.GT.AND P2, PT, R5.reuse, RZ, P5 ;  /* 0x000000ff0500720c */ /* 0x040fe20002f44270 */
[----:B------:R-:W-:Y:S01]  /*9a00*/  @P0 STG.E.U16 desc[UR12][R8.64+0x2], R123 ;  /* 0x0000027b08000986 */ /* 0x000fe2000c10150c */
[----:B------:R-:W-:Y:S01]  /*9a10*/  ISETP.GT.AND P0, PT, R5, 0x8, P6 ;  /* 0x000000080500780c */ /* 0x000fe20003704270 */
[----:B------:R-:W-:Y:S01]  /*9a20*/  IMAD.SHL.U32 R13, R14, 0x80, RZ ;  /* 0x000000800e0d7824 */ /* 0x000fe200078e00ff */
[----:B------:R-:W-:Y:S01]  /*9a30*/  F2FP.BF16.F32.PACK_AB R124, RZ, R124 ;  /* 0x0000007cff7c723e */ /* 0x000fe200000010ff */
[-C--:B------:R-:W-:Y:S01]  /*9a40*/  FMUL R132, R132, R0.reuse ;  /* 0x0000000084847220 */ /* 0x080fe20000400000 */
[----:B------:R-:W-:Y:S01]  /*9a50*/  F2FP.BF16.F32.PACK_AB R125, RZ, R125 ;  /* 0x0000007dff7d723e */ /* 0x000fe200000010ff */
[----:B------:R-:W-:Y:S01]  /*9a60*/  FMUL R133, R133, R0 ;  /* 0x0000000085857220 */ /* 0x000fe20000400000 */
[----:B------:R-:W-:Y:S01]  /*9a70*/  F2FP.BF16.F32.PACK_AB R126, RZ, R126 ;  /* 0x0000007eff7e723e */ /* 0x000fe200000010ff */
[-C--:B------:R-:W-:Y:S01]  /*9a80*/  FMUL R134, R134, R0.reuse ;  /* 0x0000000086867220 */ /* 0x080fe20000400000 */
[----:B------:R-:W-:Y:S01]  /*9a90*/  ISETP.GT.AND P3, PT, R7, 0x10, PT ;  /* 0x000000100700780c */ /* 0x000fe20003f64270 */
[----:B------:R-:W-:Y:S01]  /*9aa0*/  @P1 STG.E.U16 desc[UR12][R2.64+0x10], R124 ;  /* 0x0000107c02001986 */ /* 0x000fe2000c10150c */
[----:B------:R-:W-:Y:S01]  /*9ab0*/  ISETP.GT.AND P1, PT, R5, 0x8, P5 ;  /* 0x000000080500780c */ /* 0x000fe20002f24270 */
[----:B------:R-:W-:Y:S01]  /*9ac0*/  FMUL R135, R135, R0 ;  /* 0x0000000087877220 */ /* 0x000fe20000400000 */
[----:B------:R-:W-:Y:S01]  /*9ad0*/  F2FP.BF16.F32.PACK_AB R127, RZ, R127 ;  /* 0x0000007fff7f723e */ /* 0x000fe200000010ff */
[----:B------:R-:W-:Y:S01]  /*9ae0*/  @P2 STG.E.U16 desc[UR12][R2.64+0x12], R125 ;  /* 0x0000127d02002986 */ /* 0x000fe2000c10150c */
[----:B------:R-:W-:Y:S01]  /*9af0*/  F2FP.BF16.F32.PACK_AB R128, RZ, R128 ;  /* 0x00000080ff80723e */ /* 0x000fe200000010ff */
[-C--:B------:R-:W-:Y:S01]  /*9b00*/  FMUL R136, R136, R0.reuse ;  /* 0x0000000088887220 */ /* 0x080fe20000400000 */
[----:B------:R-:W-:Y:S01]  /*9b10*/  ISETP.GT.AND P2, PT, R7, 0x11, PT ;  /* 0x000000110700780c */ /* 0x000fe20003f44270 */
[----:B------:R-:W-:Y:S01]  /*9b20*/  @P0 STG.E.U16 desc[UR12][R8.64+0x10], R126 ;  /* 0x0000107e08000986 */ /* 0x000fe2000c10150c */
[----:B------:R-:W-:Y:S01]  /*9b30*/  ISETP.GT.AND P0, PT, R5, RZ, P3 ;  /* 0x000000ff0500720c */ /* 0x000fe20001f04270 */
[-C--:B------:R-:W-:Y:S01]  /*9b40*/  FMUL R137, R137, R0.reuse ;  /* 0x0000000089897220 */ /* 0x080fe20000400000 */
[----:B------:R-:W-:Y:S01]  /*9b50*/  F2FP.BF16.F32.PACK_AB R129, RZ, R129 ;  /* 0x00000081ff81723e */ /* 0x000fe200000010ff */
[----:B------:R-:W-:Y:S01]  /*9b60*/  FMUL R138, R138, R0 ;  /* 0x000000008a8a7220 */ /* 0x000fe20000400000 */
[----:B------:R-:W-:Y:S01]  /*9b70*/  F2FP.BF16.F32.PACK_AB R130, RZ, R130 ;  /* 0x00000082ff82723e */ /* 0x000fe200000010ff */
[----:B------:R-:W-:Y:S01]  /*9b80*/  @P1 STG.E.U16 desc[UR12][R8.64+0x12], R127 ;  /* 0x0000127f08001986 */ /* 0x000fe2000c10150c */
[----:B------:R-:W-:Y:S01]  /*9b90*/  F2FP.BF16.F32.PACK_AB R131, RZ, R131 ;  /* 0x00000083ff83723e */ /* 0x000fe200000010ff */
[-C--:B------:R-:W-:Y:S01]  /*9ba0*/  FMUL R139, R139, R0.reuse ;  /* 0x000000008b8b7220 */ /* 0x080fe20000400000 */
[----:B------:R-:W-:Y:S01]  /*9bb0*/  SHF.L.U64.HI R15, R14, 0x7, R15 ;  /* 0x000000070e0f7819 */ /* 0x000fe2000001020f */
[-C--:B------:R-:W-:Y:S01]  /*9bc0*/  FMUL R140, R140, R0.reuse ;  /* 0x000000008c8c7220 */ /* 0x080fe20000400000 */
[----:B------:R-:W-:Y:S01]  /*9bd0*/  LOP3.LUT R17, R13, 0x2, RZ, 0xfc, !PT ;  /* 0x000000020d117812 */ /* 0x000fe200078efcff */
[----:B------:R-:W-:Y:S01]  /*9be0*/  FMUL R141, R141, R0 ;  /* 0x000000008d8d7220 */ /* 0x000fe20000400000 */
[----:B------:R-:W-:Y:S01]  /*9bf0*/  F2FP.BF16.F32.PACK_AB R132, RZ, R132 ;  /* 0x00000084ff84723e */ /* 0x000fe200000010ff */
[----:B------:R2:W-:Y:S01]  /*9c00*/  @P0 STG.E.U16 desc[UR12][R2.64+0x20], R128 ;  /* 0x0000208002000986 */ /* 0x0005e2000c10150c */
[----:B------:R-:W-:Y:S01]  /*9c10*/  ISETP.GT.AND P0, PT, R5, RZ, P2 ;  /* 0x000000ff0500720c */ /* 0x000fe20001704270 */
[-C--:B------:R-:W-:Y:S01]  /*9c20*/  FMUL R142, R142, R0.reuse ;  /* 0x000000008e8e7220 */ /* 0x080fe20000400000 */
[----:B------:R-:W-:Y:S01]  /*9c30*/  ISETP.GT.AND P1, PT, R7, 0x19, PT ;  /* 0x000000190700780c */ /* 0x000fe20003f24270 */
[-C--:B------:R-:W-:Y:S01]  /*9c40*/  FMUL R143, R143, R0.reuse ;  /* 0x000000008f8f7220 */ /* 0x080fe20000400000 */
[----:B------:R-:W-:Y:S01]  /*9c50*/  F2FP.BF16.F32.PACK_AB R133, RZ, R133 ;  /* 0x00000085ff85723e */ /* 0x000fe200000010ff */
[----:B------:R-:W-:Y:S01]  /*9c60*/  FMUL R144, R144, R0 ;  /* 0x0000000090907220 */ /* 0x000fe20000400000 */
[----:B------:R-:W-:Y:S01]  /*9c70*/  F2FP.BF16.F32.PACK_AB R134, RZ, R134 ;  /* 0x00000086ff86723e */ /* 0x000fe200000010ff */
[-C--:B------:R-:W-:Y:S01]  /*9c80*/  FMUL R145, R145, R0.reuse ;  /* 0x0000000091917220 */ /* 0x080fe20000400000 */
[----:B------:R-:W-:Y:S01]  /*9c90*/  F2FP.BF16.F32.PACK_AB R135, RZ, R135 ;  /* 0x00000087ff87723e */ /* 0x000fe200000010ff */
[----:B------:R-:W-:Y:S01]  /*9ca0*/  FMUL R146, R146, R0 ;  /* 0x0000000092927220 */ /* 0x000fe20000400000 */
[----:B------:R-:W-:Y:S01]  /*9cb0*/  F2FP.BF16.F32.PACK_AB R136, RZ, R136 ;  /* 0x00000088ff88723e */ /* 0x000fe200000010ff */
[-C--:B------:R-:W-:Y:S01]  /*9cc0*/  FMUL R147, R147, R0.reuse ;  /* 0x0000000093937220 */ /* 0x080fe20000400000 */
[----:B------:R-:W-:Y:S01]  /*9cd0*/  F2FP.BF16.F32.PACK_AB R137, RZ, R137 ;  /* 0x00000089ff89723e */ /* 0x000fe200000010ff */
[----:B------:R3:W-:Y:S01]  /*9ce0*/  @P0 STG.E.U16 desc[UR12][R2.64+0x22], R129 ;  /* 0x0000228102000986 */ /* 0x0007e2000c10150c */
[----:B------:R-:W-:Y:S01]  /*9cf0*/  ISETP.GT.AND P0, PT, R5, 0x8, P3 ;  /* 0x000000080500780c */ /* 0x000fe20001f04270 */
[----:B------:R-:W-:Y:S01]  /*9d00*/  FMUL R148, R148, R0 ;  /* 0x0000000094947220 */ /* 0x000fe20000400000 */
[----:B------:R-:W-:Y:S01]  /*9d10*/  F2FP.BF16.F32.PACK_AB R138, RZ, R138 ;  /* 0x0000008aff8a723e */ /* 0x000fe200000010ff */
[-C--:B------:R-:W-:Y:S01]  /*9d20*/  FMUL R149, R149, R0.reuse ;  /* 0x0000000095957220 */ /* 0x080fe20000400000 */
[----:B------:R-:W-:Y:S01]  /*9d30*/  F2FP.BF16.F32.PACK_AB R139, RZ, R139 ;  /* 0x0000008bff8b723e */ /* 0x000fe200000010ff */
[----:B------:R-:W-:Y:S01]  /*9d40*/  FMUL R150, R150, R0 ;  /* 0x0000000096967220 */ /* 0x000fe20000400000 */
[----:B------:R-:W-:Y:S01]  /*9d50*/  F2FP.BF16.F32.PACK_AB R140, RZ, R140 ;  /* 0x0000008cff8c723e */ /* 0x000fe200000010ff */
[-C--:B------:R-:W-:Y:S01]  /*9d60*/  FMUL R151, R151, R0.reuse ;  /* 0x0000000097977220 */ /* 0x080fe20000400000 */
[----:B------:R-:W-:Y:S01]  /*9d70*/  ISETP.GT.AND P5, PT, R7, 0x29, PT ;  /* 0x000000290700780c */ /* 0x000fe20003fa4270 */
[-C--:B------:R-:W-:Y:S01]  /*9d80*/  FMUL R88, R88, R0.reuse ;  /* 0x0000000058587220 */ /* 0x080fe20000400000 */
[----:B------:R-:W-:Y:S01]  /*9d90*/  F2FP.BF16.F32.PACK_AB R141, RZ, R141 ;  /* 0x0000008dff8d723e */ /* 0x000fe200000010ff */
[----:B------:R-:W-:Y:S01]  /*9da0*/  FMUL R89, R89, R0 ;  /* 0x0000000059597220 */ /* 0x000fe20000400000 */
[----:B------:R-:W-:Y:S01]  /*9db0*/  F2FP.BF16.F32.PACK_AB R142, RZ, R142 ;  /* 0x0000008eff8e723e */ /* 0x000fe200000010ff */
[----:B------:R-:W-:Y:S01]  /*9dc0*/  @P0 STG.E.U16 desc[UR12][R8.64+0x20], R130 ;  /* 0x0000208208000986 */ /* 0x000fe2000c10150c */
[----:B------:R-:W-:Y:S01]  /*9dd0*/  ISETP.GT.AND P0, PT, R5, 0x8, P2 ;  /* 0x000000080500780c */ /* 0x000fe20001704270 */
[-C--:B------:R-:W-:Y:S01]  /*9de0*/  FMUL R90, R90, R0.reuse ;  /* 0x000000005a5a7220 */ /* 0x080fe20000400000 */
[----:B------:R-:W-:Y:S01]  /*9df0*/  ISETP.GT.AND P2, PT, R7, 0x18, PT ;  /* 0x000000180700780c */ /* 0x000fe20003f44270 */
[-C--:B------:R-:W-:Y:S01]  /*9e00*/  FMUL R91, R91, R0.reuse ;  /* 0x000000005b5b7220 */ /* 0x080fe20000400000 */
[----:B------:R-:W-:Y:S01]  /*9e10*/  F2FP.BF16.F32.PACK_AB R143, RZ, R143 ;  /* 0x0000008fff8f723e */ /* 0x000fe200000010ff */
[-C--:B------:R-:W-:Y:S01]  /*9e20*/  FMUL R92, R92, R0.reuse ;  /* 0x000000005c5c7220 */ /* 0x080fe20000400000 */
[----:B------:R-:W-:Y:S01]  /*9e30*/  ISETP.GT.AND P3, PT, R7, 0x30, PT ;  /* 0x000000300700780c */ /* 0x000fe20003f64270 */
[----:B------:R-:W-:Y:S01]  /*9e40*/  FMUL R93, R93, R0 ;  /* 0x000000005d5d7220 */ /* 0x000fe20000400000 */
[----:B------:R-:W-:Y:S01]  /*9e50*/  F2FP.BF16.F32.PACK_AB R144, RZ, R144 ;  /* 0x00000090ff90723e */ /* 0x000fe200000010ff */
[-C--:B------:R-:W-:Y:S01]  /*9e60*/  FMUL R94, R94, R0.reuse ;  /* 0x000000005e5e7220 */ /* 0x080fe20000400000 */
[----:B------:R-:W-:Y:S01]  /*9e70*/  F2FP.BF16.F32.PACK_AB R145, RZ, R145 ;  /* 0x00000091ff91723e */ /* 0x000fe200000010ff */
[----:B------:R-:W-:Y:S01]  /*9e80*/  FMUL R95, R95, R0 ;  /* 0x000000005f5f7220 */ /* 0x000fe20000400000 */
[----:B------:R-:W-:Y:S01]  /*9e90*/  F2FP.BF16.F32.PACK_AB R146, RZ, R146 ;  /* 0x00000092ff92723e */ /* 0x000fe200000010ff */
[----:B------:R-:W-:Y:S01]  /*9ea0*/  @P0 STG.E.U16 desc[UR12][R8.64+0x22], R131 ;  /* 0x0000228308000986 */ /* 0x000fe2000c10150c */
[----:B------:R-:W-:Y:S01]  /*9eb0*/  IADD3 R10, P0, R13, R2, RZ ;  /* 0x000000020d0a7210 */ /* 0x000fe20007f1e0ff */
[-C--:B------:R-:W-:Y:S01]  /*9ec0*/  FMUL R96, R96, R0.reuse ;  /* 0x0000000060607220 */ /* 0x080fe20000400000 */
[----:B------:R-:W-:Y:S01]  /*9ed0*/  F2FP.BF16.F32.PACK_AB R147, RZ, R147 ;  /* 0x00000093ff93723e */ /* 0x000fe200000010ff */
[----:B------:R-:W-:Y:S01]  /*9ee0*/  FMUL R97, R97, R0 ;  /* 0x0000000061617220 */ /* 0x000fe20000400000 */
[----:B------:R-:W-:Y:S01]  /*9ef0*/  F2FP.BF16.F32.PACK_AB R148, RZ, R148 ;  /* 0x00000094ff94723e */ /* 0x000fe200000010ff */
[--C-:B------:R-:W-:Y:S01]  /*9f00*/  IMAD.X R11, R15, 0x1, R3.reuse, P0 ;  /* 0x000000010f0b7824 */ /* 0x100fe200000e0603 */
[----:B0-----:R-:W-:Y:S01]  /*9f10*/  IADD3 R120, P0, R17, R2, RZ ;  /* 0x0000000211787210 */ /* 0x001fe20007f1e0ff */
[-C--:B------:R-:W-:Y:S01]  /*9f20*/  FMUL R98, R98, R0.reuse ;  /* 0x0000000062627220 */ /* 0x080fe20000400000 */
[----:B------:R-:W-:Y:S01]  /*9f30*/  F2FP.BF16.F32.PACK_AB R149, RZ, R149 ;  /* 0x00000095ff95723e */ /* 0x000fe200000010ff */
[----:B------:R-:W-:Y:S01]  /*9f40*/  FMUL R99, R99, R0 ;  /* 0x0000000063637220 */ /* 0x000fe20000400000 */
[----:B------:R-:W-:Y:S01]  /*9f50*/  F2FP.BF16.F32.PACK_AB R150, RZ, R150 ;  /* 0x00000096ff96723e */ /* 0x000fe200000010ff */
[----:B-1----:R-:W-:Y:S01]  /*9f60*/  IMAD.X R121, R15, 0x1, R3, P0 ;  /* 0x000000010f797824 */ /* 0x002fe200000e0603 */
[----:B------:R-:W-:Y:S01]  /*9f70*/  ISETP.GT.AND P0, PT, R5, RZ, P2 ;  /* 0x000000ff0500720c */ /* 0x000fe20001704270 */
[-C--:B------:R-:W-:Y:S01]  /*9f80*/  FMUL R100, R100, R0.reuse ;  /* 0x0000000064647220 */ /* 0x080fe20000400000 */
[----:B------:R-:W-:Y:S01]  /*9f90*/  F2FP.BF16.F32.PACK_AB R151, RZ, R151 ;  /* 0x00000097ff97723e */ /* 0x000fe200000010ff */
[-C--:B------:R-:W-:Y:S01]  /*9fa0*/  FMUL R101, R101, R0.reuse ;  /* 0x0000000065657220 */ /* 0x080fe20000400000 */
[----:B------:R-:W-:Y:S01]  /*9fb0*/  LOP3.LUT R21, R13, 0x10, RZ, 0xfc, !PT ;  /* 0x000000100d157812 */ /* 0x000fe200078efcff */
[----:B------:R-:W-:Y:S01]  /*9fc0*/  FMUL R102, R102, R0 ;  /* 0x0000000066667220 */ /* 0x000fe20000400000 */
[----:B------:R-:W-:Y:S01]  /*9fd0*/  F2FP.BF16.F32.PACK_AB R88, RZ, R88 ;  /* 0x00000058ff58723e */ /* 0x000fe200000010ff */
[-C--:B------:R-:W-:Y:S01]  /*9fe0*/  FMUL R103, R103, R0.reuse ;  /* 0x0000000067677220 */ /* 0x080fe20000400000 */
[----:B------:R-:W-:Y:S01]  /*9ff0*/  LOP3.LUT R23, R13, 0x12, RZ, 0xfc, !PT ;  /* 0x000000120d177812 */ /* 0x000fe200078efcff */
[-C--:B------:R-:W-:Y:S01]  /*a000*/  FMUL R104, R104, R0.reuse ;  /* 0x0000000068687220 */ /* 0x080fe20000400000 */
[----:B------:R-:W-:Y:S01]  /*a010*/  F2FP.BF16.F32.PACK_AB R89, RZ, R89 ;  /* 0x00000059ff59723e */ /* 0x000fe200000010ff */
[----:B------:R-:W-:Y:S01]  /*a020*/  FMUL R105, R105, R0 ;  /* 0x0000000069697220 */ /* 0x000fe20000400000 */
[----:B------:R-:W-:Y:S01]  /*a030*/  F2FP.BF16.F32.PACK_AB R90, RZ, R90 ;  /* 0x0000005aff5a723e */ /* 0x000fe200000010ff */
[----:B------:R-:W-:Y:S01]  /*a040*/  @P0 STG.E.U16 desc[UR12][R2.64+0x30], R132 ;  /* 0x0000308402000986 */ /* 0x000fe2000c10150c */
[----:B------:R-:W-:Y:S01]  /*a050*/  ISETP.GT.AND P0, PT, R5, RZ, P1 ;  /* 0x000000ff0500720c */ /* 0x000fe20000f04270 */
[-C--:B------:R-:W-:Y:S01]  /*a060*/  FMUL R106, R106, R0.reuse ;  /* 0x000000006a6a7220 */ /* 0x080fe20000400000 */
[----:B------:R-:W-:Y:S01]  /*a070*/  F2FP.BF16.F32.PACK_AB R91, RZ, R91 ;  /* 0x0000005bff5b723e */ /* 0x000fe200000010ff */
[----:B------:R-:W-:Y:S01]  /*a080*/  FMUL R107, R107, R0 ;  /* 0x000000006b6b7220 */ /* 0x000fe20000400000 */
[----:B------:R-:W-:Y:S01]  /*a090*/  F2FP.BF16.F32.PACK_AB R92, RZ, R92 ;  /* 0x0000005cff5c723e */ /* 0x000fe200000010ff */
[-C--:B------:R-:W-:Y:S01]  /*a0a0*/  FMUL R108, R108, R0.reuse ;  /* 0x000000006c6c7220 */ /* 0x080fe20000400000 */
[----:B------:R-:W-:Y:S01]  /*a0b0*/  PRMT R4, R91, 0x7610, R4 ;  /* 0x000076105b047816 */ /* 0x000fe20000000004 */
[-C--:B------:R-:W-:Y:S01]  /*a0c0*/  FMUL R109, R109, R0.reuse ;  /* 0x000000006d6d7220 */ /* 0x080fe20000400000 */
[----:B------:R-:W-:Y:S01]  /*a0d0*/  LOP3.LUT R91, R13, 0x22, RZ, 0xfc, !PT ;  /* 0x000000220d5b7812 */ /* 0x000fe200078efcff */
        /* <DEDUP_REMOVED lines=18> */
[----:B------:R-:W-:Y:S01]  /*a200*/  @P0 STG.E.U16 desc[UR12][R8.64+0x30], R134 ;  /* 0x0000308608000986 */ /* 0x000fe2000c10150c */
[----:B------:R-:W-:Y:S01]  /*a210*/  ISETP.GT.AND P0, PT, R5, 0x8, P1 ;  /* 0x000000080500780c */ /* 0x000fe20000f04270 */
        /* <DEDUP_REMOVED lines=125> */
[----:B------:R-:W-:Y:S01]  /*a9f0*/  ISETP.GT.AND P0, PT, R5, RZ, P3 ;  /* 0x000000ff0500720c */ /* 0x000fe20001f04270 */
        /* <DEDUP_REMOVED lines=24> */
[----:B------:R-:W-:Y:S01]  /*ab80*/  FMUL R0, R55, R0 ;  /* 0x0000000037007220 */ /* 0x000fe20000400000 */
[----:B------:R-:W-:Y:S01]  /*ab90*/  F2FP.BF16.F32.PACK_AB R33, RZ, R33 ;  /* 0x00000021ff21723e */ /* 0x000fe200000010ff */
[----:B------:R-:W-:Y:S01]  /*aba0*/  @P0 STG.E.U16 desc[UR12][R2.64+0x62], R145 ;  /* 0x0000629102000986 */ /* 0x000fe2000c10150c */
[----:B------:R-:W-:-:S02]  /*abb0*/  ISETP.GT.AND P0, PT, R5, 0x8, P3 ;  /* 0x000000080500780c */ /* 0x000fc40001f04270 */
[----:B------:R-:W-:Y:S02]  /*abc0*/  F2FP.BF16.F32.PACK_AB R34, RZ, R34 ;  /* 0x00000022ff22723e */ /* 0x000fe400000010ff */
[----:B------:R-:W-:Y:S02]  /*abd0*/  F2FP.BF16.F32.PACK_AB R35, RZ, R35 ;  /* 0x00000023ff23723e */ /* 0x000fe400000010ff */
[----:B------:R-:W-:Y:S02]  /*abe0*/  F2FP.BF16.F32.PACK_AB R36, RZ, R36 ;  /* 0x00000024ff24723e */ /* 0x000fe400000010ff */
[----:B------:R-:W-:Y:S02]  /*abf0*/  F2FP.BF16.F32.PACK_AB R37, RZ, R37 ;  /* 0x00000025ff25723e */ /* 0x000fe400000010ff */
[----:B------:R-:W-:Y:S02]  /*ac00*/  F2FP.BF16.F32.PACK_AB R38, RZ, R38 ;  /* 0x00000026ff26723e */ /* 0x000fe400000010ff */
        /* <DEDUP_REMOVED lines=10> */
[----:B------:R-:W-:-:S02]  /*acb0*/  ISETP.GT.AND P0, PT, R5, RZ, P2 ;  /* 0x000000ff0500720c */ /* 0x000fc40001704270 */
[----:B------:R-:W-:Y:S02]  /*acc0*/  F2FP.BF16.F32.PACK_AB R46, RZ, R46 ;  /* 0x0000002eff2e723e */ /* 0x000fe400000010ff */
[----:B------:R-:W-:Y:S02]  /*acd0*/  F2FP.BF16.F32.PACK_AB R47, RZ, R47 ;  /* 0x0000002fff2f723e */ /* 0x000fe400000010ff */
[----:B------:R-:W-:Y:S02]  /*ace0*/  F2FP.BF16.F32.PACK_AB R48, RZ, R48 ;  /* 0x00000030ff30723e */ /* 0x000fe400000010ff */
[----:B------:R-:W-:Y:S02]  /*acf0*/  F2FP.BF16.F32.PACK_AB R49, RZ, R49 ;  /* 0x00000031ff31723e */ /* 0x000fe400000010ff */
[----:B------:R-:W-:Y:S02]  /*ad00*/  F2FP.BF16.F32.PACK_AB R50, RZ, R50 ;  /* 0x00000032ff32723e */ /* 0x000fe400000010ff */
[----:B------:R-:W-:Y:S01]  /*ad10*/  F2FP.BF16.F32.PACK_AB R51, RZ, R51 ;  /* 0x00000033ff33723e */ /* 0x000fe200000010ff */
[----:B------:R-:W-:Y:S01]  /*ad20*/  @P0 STG.E.U16 desc[UR12][R2.64+0x70], R148 ;  /* 0x0000709402000986 */ /* 0x000fe2000c10150c */
[----:B------:R-:W-:-:S02]  /*ad30*/  ISETP.GT.AND P0, PT, R7, 0x39, PT ;  /* 0x000000390700780c */ /* 0x000fc40003f04270 */
[----:B------:R-:W-:Y:S02]  /*ad40*/  F2FP.BF16.F32.PACK_AB R52, RZ, R52 ;  /* 0x00000034ff34723e */ /* 0x000fe400000010ff */
[----:B------:R-:W-:Y:S02]  /*ad50*/  ISETP.GT.AND P6, PT, R5, RZ, P0 ;  /* 0x000000ff0500720c */ /* 0x000fe400007c4270 */
[----:B------:R-:W-:Y:S02]  /*ad60*/  F2FP.BF16.F32.PACK_AB R53, RZ, R53 ;  /* 0x00000035ff35723e */ /* 0x000fe400000010ff */
[----:B------:R-:W-:-:S09]  /*ad70*/  F2FP.BF16.F32.PACK_AB R54, RZ, R54 ;  /* 0x00000036ff36723e */ /* 0x000fd200000010ff */
[----:B------:R-:W-:Y:S01]  /*ad80*/  @P6 STG.E.U16 desc[UR12][R2.64+0x72], R149 ;  /* 0x0000729502006986 */ /* 0x000fe2000c10150c */
[----:B------:R-:W-:-:S13]  /*ad90*/  ISETP.GT.AND P6, PT, R5, 0x8, P2 ;  /* 0x000000080500780c */ /* 0x000fda00017c4270 */
[----:B------:R-:W-:Y:S01]  /*ada0*/  @P6 STG.E.U16 desc[UR12][R8.64+0x70], R150 ;  /* 0x0000709608006986 */ /* 0x000fe2000c10150c */
[----:B------:R-:W-:-:S13]  /*adb0*/  ISETP.GT.AND P6, PT, R5, 0x8, P0 ;  /* 0x000000080500780c */ /* 0x000fda00007c4270 */
[----:B------:R-:W-:Y:S01]  /*adc0*/  @P6 STG.E.U16 desc[UR12][R8.64+0x72], R151 ;  /* 0x0000729708006986 */ /* 0x000fe2000c10150c */
[----:B--2---:R-:W-:-:S05]  /*add0*/  IADD3 R128, P6, R21, R2, RZ ;  /* 0x0000000215807210 */ /* 0x004fca0007fde0ff */
[----:B---3--:R-:W-:Y:S01]  /*ade0*/  IMAD.X R129, R15, 0x1, R3, P6 ;  /* 0x000000010f817824 */ /* 0x008fe200030e0603 */
[----:B------:R-:W-:-:S13]  /*adf0*/  ISETP.GT.AND P6, PT, R5, 0x40, P4 ;  /* 0x000000400500780c */ /* 0x000fda00027c4270 */
[----:B------:R-:W-:Y:S01]  /*ae00*/  @P6 STG.E.U16 desc[UR12][R10.64], R88 ;  /* 0x000000580a006986 */ /* 0x000fe2000c10150c */
[----:B------:R-:W-:-:S05]  /*ae10*/  IADD3 R122, P6, R23, R2, RZ ;  /* 0x00000002177a7210 */ /* 0x000fca0007fde0ff */
[----:B------:R-:W-:Y:S01]  /*ae20*/  IMAD.X R123, R15, 0x1, R3, P6 ;  /* 0x000000010f7b7824 */ /* 0x000fe200030e0603 */
[----:B------:R-:W-:-:S04]  /*ae30*/  ISETP.GT.AND P6, PT, R7, 0x1, PT ;  /* 0x000000010700780c */ /* 0x000fc80003fc4270 */
[----:B------:R-:W-:-:S13]  /*ae40*/  ISETP.GT.AND P6, PT, R5, 0x40, P6 ;  /* 0x000000400500780c */ /* 0x000fda00037c4270 */
[----:B------:R0:W-:Y:S01]  /*ae50*/  @P6 STG.E.U16 desc[UR12][R120.64], R89 ;  /* 0x0000005978006986 */ /* 0x0001e2000c10150c */
[----:B------:R-:W-:-:S05]  /*ae60*/  IADD3 R18, P6, R13, R8, RZ ;  /* 0x000000080d127210 */ /* 0x000fca0007fde0ff */
[----:B------:R-:W-:Y:S01]  /*ae70*/  IMAD.X R19, R15, 0x1, R9, P6 ;  /* 0x000000010f137824 */ /* 0x000fe200030e0609 */
[----:B------:R-:W-:Y:S02]  /*ae80*/  ISETP.GT.AND P6, PT, R5, 0x48, P4 ;  /* 0x000000480500780c */ /* 0x000fe400027c4270 */
[----:B0-----:R-:W-:-:S11]  /*ae90*/  LOP3.LUT R89, R13, 0x20, RZ, 0xfc, !PT ;  /* 0x000000200d597812 */ /* 0x001fd600078efcff */
        /* <DEDUP_REMOVED lines=8> */
[----:B------:R-:W-:-:S04]  /*af20*/  ISETP.GT.AND P6, PT, R7, 0x8, PT ;  /* 0x000000080700780c */ /* 0x000fc80003fc4270 */
[----:B------:R-:W-:Y:S02]  /*af30*/  ISETP.GT.AND P6, PT, R5, 0x40, P6 ;  /* 0x000000400500780c */ /* 0x000fe400037c4270 */
[----:B0-----:R-:W-:Y:S02]  /*af40*/  PRMT R4, R95, 0x7610, R4 ;  /* 0x000076105f047816 */ /* 0x001fe40000000004 */
[----:B------:R-:W-:-:S09]  /*af50*/  LOP3.LUT R95, R13, 0x32, RZ, 0xfc, !PT ;  /* 0x000000320d5f7812 */ /* 0x000fd200078efcff */
        /* <DEDUP_REMOVED lines=105> */
[----:B------:R-:W-:-:S13]  /*b5f0*/  ISETP.GT.AND P6, PT, R5, 0x48, P5 ;  /* 0x000000480500780c */ /* 0x000fda0002fc4270 */
[----:B------:R0:W-:Y:S01]  /*b600*/  @P6 STG.E.U16 desc[UR12][R126.64], R4 ;  /* 0x000000047e006986 */ /* 0x0001e2000c10150c */
[----:B------:R-:W-:-:S05]  /*b610*/  IADD3 R122, P6, R109, R2, RZ ;  /* 0x000000026d7a7210 */ /* 0x000fca0007fde0ff */
[----:B------:R-:W-:Y:S01]  /*b620*/  IMAD.X R123, R15, 0x1, R3, P6 ;  /* 0x000000010f7b7824 */ /* 0x000fe200030e0603 */
[----:B------:R-:W-:Y:S02]  /*b630*/  ISETP.GT.AND P6, PT, R5, 0x40, P3 ;  /* 0x000000400500780c */ /* 0x000fe40001fc4270 */
[----:B0-----:R-:W-:-:S11]  /*b640*/  PRMT R4, R114, 0x7610, R4 ;  /* 0x0000761072047816 */ /* 0x001fd60000000004 */
[----:B------:R0:W-:Y:S01]  /*b650*/  @P6 STG.E.U16 desc[UR12][R124.64], R112 ;  /* 0x000000707c006986 */ /* 0x0001e2000c10150c */
[----:B------:R-:W-:-:S05]  /*b660*/  IADD3 R128, P6, R111, R2, RZ ;  /* 0x000000026f807210 */ /* 0x000fca0007fde0ff */
[----:B------:R-:W-:Y:S01]  /*b670*/  IMAD.X R129, R15, 0x1, R3, P6 ;  /* 0x000000010f817824 */ /* 0x000fe200030e0603 */
[----:B------:R-:W-:-:S13]  /*b680*/  ISETP.GT.AND P6, PT, R5, 0x40, P1 ;  /* 0x000000400500780c */ /* 0x000fda0000fc4270 */
[----:B------:R1:W-:Y:S01]  /*b690*/  @P6 STG.E.U16 desc[UR12][R120.64], R113 ;  /* 0x0000007178006986 */ /* 0x0003e2000c10150c */
[----:B------:R-:W-:-:S05]  /*b6a0*/  IADD3 R2, P6, R105, R8, RZ ;  /* 0x0000000869027210 */ /* 0x000fca0007fde0ff */
[----:B------:R-:W-:Y:S01]  /*b6b0*/  IMAD.X R3, R15, 0x1, R9, P6 ;  /* 0x000000010f037824 */ /* 0x000fe200030e0609 */
[----:B------:R-:W-:-:S13]  /*b6c0*/  ISETP.GT.AND P6, PT, R5, 0x48, P3 ;  /* 0x000000480500780c */ /* 0x000fda0001fc4270 */
[----:B------:R-:W-:Y:S01]  /*b6d0*/  @P6 STG.E.U16 desc[UR12][R2.64], R4 ;  /* 0x0000000402006986 */ /* 0x000fe2000c10150c */
[----:B0-----:R-:W-:-:S05]  /*b6e0*/  IADD3 R112, P6, R107, R8, RZ ;  /* 0x000000086b707210 */ /* 0x001fca0007fde0ff */
[----:B-1----:R-:W-:Y:S01]  /*b6f0*/  IMAD.X R113, R15, 0x1, R9, P6 ;  /* 0x000000010f717824 */ /* 0x002fe200030e0609 */
[----:B------:R-:W-:-:S13]  /*b700*/  ISETP.GT.AND P6, PT, R5, 0x48, P1 ;  /* 0x000000480500780c */ /* 0x000fda0000fc4270 */
[----:B------:R0:W-:Y:S01]  /*b710*/  @P6 STG.E.U16 desc[UR12][R112.64], R115 ;  /* 0x0000007370006986 */ /* 0x0001e2000c10150c */
[----:B------:R-:W-:-:S05]  /*b720*/  IADD3 R114, P6, R109, R8, RZ ;  /* 0x000000086d727210 */ /* 0x000fca0007fde0ff */
[----:B0-----:R-:W-:Y:S01]  /*b730*/  IMAD.X R115, R15, 0x1, R9, P6 ;  /* 0x000000010f737824 */ /* 0x001fe200030e0609 */
[----:B------:R-:W-:-:S13]  /*b740*/  ISETP.GT.AND P6, PT, R5, 0x40, P2 ;  /* 0x000000400500780c */ /* 0x000fda00017c4270 */
        /* <DEDUP_REMOVED lines=13> */
[----:B0-----:R-:W-:-:S05]  /*b820*/  IADD3 R116, P6, R21, R10, RZ ;  /* 0x0000000a15747210 */ /* 0x001fca0007fde0ff */
[----:B-1----:R-:W-:Y:S01]  /*b830*/  IMAD.X R117, R15, 0x1, R11, P6 ;  /* 0x000000010f757824 */ /* 0x002fe200030e060b */
[----:B------:R-:W-:-:S13]  /*b840*/  ISETP.GT.AND P6, PT, R5, 0x80, P4 ;  /* 0x000000800500780c */ /* 0x000fda00027c4270 */
[----:B------:R0:W-:Y:S01]  /*b850*/  @P6 STG.E.U16 desc[UR12][R2.64], R56 ;  /* 0x0000003802006986 */ /* 0x0001e2000c10150c */
[----:B--2---:R-:W-:-:S05]  /*b860*/  IADD3 R114, P6, R23, R10, RZ ;  /* 0x0000000a17727210 */ /* 0x004fca0007fde0ff */
[----:B------:R-:W-:Y:S01]  /*b870*/  IMAD.X R115, R15, 0x1, R11, P6 ;  /* 0x000000010f737824 */ /* 0x000fe200030e060b */
[----:B------:R-:W-:-:S04]  /*b880*/  ISETP.GT.AND P6, PT, R7, 0x1, PT ;  /* 0x000000010700780c */ /* 0x000fc80003fc4270 */
[----:B------:R-:W-:-:S13]  /*b890*/  ISETP.GT.AND P6, PT, R5, 0x80, P6 ;  /* 0x000000800500780c */ /* 0x000fda00037c4270 */
[----:B------:R1:W-:Y:S01]  /*b8a0*/  @P6 STG.E.U16 desc[UR12][R112.64], R57 ;  /* 0x0000003970006986 */ /* 0x0003e2000c10150c */
[----:B---3--:R-:W-:-:S05]  /*b8b0*/  IADD3 R8, P6, R13, R18, RZ ;  /* 0x000000120d087210 */ /* 0x008fca0007fde0ff */
[----:B------:R-:W-:Y:S01]  /*b8c0*/  IMAD.X R9, R15, 0x1, R19, P6 ;  /* 0x000000010f097824 */ /* 0x000fe200030e0613 */
[----:B------:R-:W-:-:S13]  /*b8d0*/  ISETP.GT.AND P6, PT, R5, 0x88, P4 ;  /* 0x000000880500780c */ /* 0x000fda00027c4270 */
[----:B------:R-:W-:Y:S01]  /*b8e0*/  @P6 STG.E.U16 desc[UR12][R8.64], R58 ;  /* 0x0000003a08006986 */ /* 0x000fe2000c10150c */
[----:B0-----:R-:W-:-:S05]  /*b8f0*/  IADD3 R56, P6, R17, R18, RZ ;  /* 0x0000001211387210 */ /* 0x001fca0007fde0ff */
[----:B-1----:R-:W-:Y:S01]  /*b900*/  IMAD.X R57, R15, 0x1, R19, P6 ;  /* 0x000000010f397824 */ /* 0x002fe200030e0613 */
[----:B------:R-:W-:-:S04]  /*b910*/  ISETP.GT.AND P6, PT, R7, 0x1, PT ;  /* 0x000000010700780c */ /* 0x000fc80003fc4270 */
[----:B------:R-:W-:-:S13]  /*b920*/  ISETP.GT.AND P6, PT, R5, 0x88, P6 ;  /* 0x000000880500780c */ /* 0x000fda00037c4270 */
[----:B------:R0:W-:Y:S01]  /*b930*/  @P6 STG.E.U16 desc[UR12][R56.64], R59 ;  /* 0x0000003b38006986 */ /* 0x0001e2000c10150c */
        /* <DEDUP_REMOVED lines=10> */
[----:B0-----:R-:W-:-:S05]  /*b9e0*/  IADD3 R56, P6, R21, R18, RZ ;  /* 0x0000001215387210 */ /* 0x001fca0007fde0ff */
        /* <DEDUP_REMOVED lines=9> */
[----:B-1----:R-:W-:-:S05]  /*ba80*/  IADD3 R60, P6, R93, R10, RZ ;  /* 0x0000000a5d3c7210 */ /* 0x002fca0007fde0ff */
[----:B--2---:R-:W-:Y:S01]  /*ba90*/  IMAD.X R61, R15, 0x1, R11, P6 ;  /* 0x000000010f3d7824 */ /* 0x004fe200030e060b */
[----:B------:R-:W-:-:S04]  /*baa0*/  ISETP.GT.AND P6, PT, R7, 0x10, PT ;  /* 0x000000100700780c */ /* 0x000fc80003fc4270 */
[----:B------:R-:W-:-:S13]  /*bab0*/  ISETP.GT.AND P6, PT, R5, 0x80, P6 ;  /* 0x000000800500780c */ /* 0x000fda00037c4270 */
[----:B------:R1:W-:Y:S01]  /*bac0*/  @P6 STG.E.U16 desc[UR12][R112.64], R64 ;  /* 0x0000004070006986 */ /* 0x0003e2000c10150c */
[----:B0-----:R-:W-:-:S05]  /*bad0*/  IADD3 R62, P6, R95, R10, RZ ;  /* 0x0000000a5f3e7210 */ /* 0x001fca0007fde0ff */
[----:B---3--:R-:W-:Y:S01]  /*bae0*/  IMAD.X R63, R15, 0x1, R11, P6 ;  /* 0x000000010f3f7824 */ /* 0x008fe200030e060b */
        /* <DEDUP_REMOVED lines=14> */
[----:B0-----:R-:W-:Y:S01]  /*bbd0*/  IMAD.X R65, R15, 0x1, R11, P6 ;  /* 0x000000010f417824 */ /* 0x001fe200030e060b */
[----:B------:R-:W-:-:S04]  /*bbe0*/  ISETP.GT.AND P6, PT, R7, 0x18, PT ;  /* 0x000000180700780c */ /* 0x000fc80003fc4270 */
[----:B------:R-:W-:-:S13]  /*bbf0*/  ISETP.GT.AND P6, PT, R5, 0x80, P6 ;  /* 0x000000800500780c */ /* 0x000fda00037c4270 */
[----:B------:R0:W-:Y:S01]  /*bc00*/  @P6 STG.E.U16 desc[UR12][R60.64], R68 ;  /* 0x000000443c006986 */ /* 0x0001e2000c10150c */
[----:B--2---:R-:W-:-:S05]  /*bc10*/  IADD3 R66, P6, R99, R10, RZ ;  /* 0x0000000a63427210 */ /* 0x004fca0007fde0ff */
        /* <DEDUP_REMOVED lines=19> */
[----:B-1----:R-:W-:-:S05]  /*bd50*/  IADD3 R62, P6, R103, R10, RZ ;  /* 0x0000000a673e7210 */ /* 0x002fca0007fde0ff */
[----:B------:R-:W-:Y:S01]  /*bd60*/  IMAD.X R63, R15, 0x1, R11, P6 ;  /* 0x000000010f3f7824 */ /* 0x000fe200030e060b */
[----:B------:R-:W-:-:S04]  /*bd70*/  ISETP.GT.AND P6, PT, R7, 0x21, PT ;  /* 0x000000210700780c */ /* 0x000fc80003fc4270 */
        /* <DEDUP_REMOVED lines=29> */
[----:B------:R3:W-:Y:S01]  /*bf50*/  @P6 STG.E.U16 desc[UR12][R58.64], R79 ;  /* 0x0000004f3a006986 */ /* 0x0007e2000c10150c */
[----:B0-----:R-:W-:-:S05]  /*bf60*/  IADD3 R60, P6, R109, R10, RZ ;  /* 0x0000000a6d3c7210 */ /* 0x001fca0007fde0ff */
[----:B------:R-:W-:Y:S01]  /*bf70*/  IMAD.X R61, R15, 0x1, R11, P6 ;  /* 0x000000010f3d7824 */ /* 0x000fe200030e060b */
[----:B------:R-:W-:-:S13]  /*bf80*/  ISETP.GT.AND P6, PT, R5, 0x80, P3 ;  /* 0x000000800500780c */ /* 0x000fda0001fc4270 */
[----:B------:R-:W-:Y:S01]  /*bf90*/  @P6 STG.E.U16 desc[UR12][R64.64], R80 ;  /* 0x0000005040006986 */ /* 0x000fe2000c10150c */
[----:B-1----:R-:W-:-:S05]  /*bfa0*/  IADD3 R62, P6, R111, R10, RZ ;  /* 0x0000000a6f3e7210 */ /* 0x002fca0007fde0ff */
[----:B------:R-:W-:Y:S01]  /*bfb0*/  IMAD.X R63, R15, 0x1, R11, P6 ;  /* 0x000000010f3f7824 */ /* 0x000fe200030e060b */
[----:B------:R-:W-:-:S13]  /*bfc0*/  ISETP.GT.AND P6, PT, R5, 0x80, P1 ;  /* 0x000000800500780c */ /* 0x000fda0000fc4270 */
[----:B------:R-:W-:Y:S01]  /*bfd0*/  @P6 STG.E.U16 desc[UR12][R66.64], R81 ;  /* 0x0000005142006986 */ /* 0x000fe2000c10150c */
[----:B------:R-:W-:-:S05]  /*bfe0*/  IADD3 R10, P6, R105, R18, RZ ;  /* 0x00000012690a7210 */ /* 0x000fca0007fde0ff */
[----:B------:R-:W-:Y:S01]  /*bff0*/  IMAD.X R11, R15, 0x1, R19, P6 ;  /* 0x000000010f0b7824 */ /* 0x000fe200030e0613 */
[----:B------:R-:W-:-:S13]  /*c000*/  ISETP.GT.AND P6, PT, R5, 0x88, P3 ;  /* 0x000000880500780c */ /* 0x000fda0001fc4270 */
[----:B------:R0:W-:Y:S01]  /*c010*/  @P6 STG.E.U16 desc[UR12][R10.64], R82 ;  /* 0x000000520a006986 */ /* 0x0001e2000c10150c */
[----:B--2---:R-:W-:-:S05]  /*c020*/  IADD3 R56, P6, R107, R18, RZ ;  /* 0x000000126b387210 */ /* 0x004fca0007fde0ff */
[----:B------:R-:W-:Y:S01]  /*c030*/  IMAD.X R57, R15, 0x1, R19, P6 ;  /* 0x000000010f397824 */ /* 0x000fe200030e0613 */
        /* <DEDUP_REMOVED lines=10> */
[----:B------:R-:W-:-:S05]  /*c0e0*/  IADD3 R18, P6, R13, R2, RZ ;  /* 0x000000020d127210 */ /* 0x000fca0007fde0ff */
[----:B------:R-:W-:Y:S01]  /*c0f0*/  IMAD.X R19, R15, 0x1, R3, P6 ;  /* 0x000000010f137824 */ /* 0x000fe200030e0603 */
        /* <DEDUP_REMOVED lines=8> */
[C---:B------:R-:W-:Y:S02]  /*c180*/  ISETP.GT.AND P6, PT, R5.reuse, 0xc0, P4 ;  /* 0x000000c00500780c */ /* 0x040fe400027c4270 */
[----:B------:R-:W-:-:S11]  /*c190*/  ISETP.GT.AND P4, PT, R5, 0xc8, P4 ;  /* 0x000000c80500780c */ /* 0x000fd60002784270 */
[----:B------:R2:W-:Y:S01]  /*c1a0*/  @P6 STG.E.U16 desc[UR12][R18.64], R24 ;  /* 0x0000001812006986 */ /* 0x0005e2000c10150c */
[----:B0-----:R-:W-:-:S05]  /*c1b0*/  IADD3 R58, P6, R23, R2, RZ ;  /* 0x00000002173a7210 */ /* 0x001fca0007fde0ff */
[----:B------:R-:W-:Y:S01]  /*c1c0*/  IMAD.X R59, R15, 0x1, R3, P6 ;  /* 0x000000010f3b7824 */ /* 0x000fe200030e0603 */
[----:B------:R-:W-:-:S04]  /*c1d0*/  ISETP.GT.AND P6, PT, R7, 0x1, PT ;  /* 0x000000010700780c */ /* 0x000fc80003fc4270 */
[----:B------:R-:W-:-:S13]  /*c1e0*/  ISETP.GT.AND P6, PT, R5, 0xc0, P6 ;  /* 0x000000c00500780c */ /* 0x000fda00037c4270 */
[----:B------:R-:W-:Y:S01]  /*c1f0*/  @P6 STG.E.U16 desc[UR12][R56.64], R25 ;  /* 0x0000001938006986 */ /* 0x000fe2000c10150c */
[----:B-1----:R-:W-:-:S05]  /*c200*/  IADD3 R10, P6, R13, R8, RZ ;  /* 0x000000080d0a7210 */ /* 0x002fca0007fde0ff */
[----:B------:R-:W-:Y:S01]  /*c210*/  IMAD.X R11, R15, 0x1, R9, P6 ;  /* 0x000000010f0b7824 */ /* 0x000fe200030e0609 */
[----:B------:R-:W-:-:S04]  /*c220*/  ISETP.GT.AND P6, PT, R7, 0x1, PT ;  /* 0x000000010700780c */ /* 0x000fc80003fc4270 */
[----:B------:R0:W-:Y:S01]  /*c230*/  @P4 STG.E.U16 desc[UR12][R10.64], R26 ;  /* 0x0000001a0a004986 */ /* 0x0001e2000c10150c */
[----:B------:R-:W-:-:S05]  /*c240*/  IADD3 R12, P4, R17, R8, RZ ;  /* 0x00000008110c7210 */ /* 0x000fca0007f9e0ff */
[----:B------:R-:W-:Y:S01]  /*c250*/  IMAD.X R13, R15, 0x1, R9, P4 ;  /* 0x000000010f0d7824 */ /* 0x000fe200020e0609 */
[----:B------:R-:W-:Y:S02]  /*c260*/  ISETP.GT.AND P4, PT, R5, 0xc8, P6 ;  /* 0x000000c80500780c */ /* 0x000fe40003784270 */
[----:B------:R-:W-:-:S11]  /*c270*/  ISETP.GT.AND P6, PT, R7, 0x8, PT ;  /* 0x000000080700780c */ /* 0x000fd60003fc4270 */
[----:B------:R1:W-:Y:S01]  /*c280*/  @P4 STG.E.U16 desc[UR12][R12.64], R27 ;  /* 0x0000001b0c004986 */ /* 0x0003e2000c10150c */
[----:B------:R-:W-:-:S05]  /*c290*/  IADD3 R16, P4, R89, R2, RZ ;  /* 0x0000000259107210 */ /* 0x000fca0007f9e0ff */
[----:B------:R-:W-:Y:S01]  /*c2a0*/  IMAD.X R17, R15, 0x1, R3, P4 ;  /* 0x000000010f117824 */ /* 0x000fe200020e0603 */
[----:B------:R-:W-:Y:S02]  /*c2b0*/  ISETP.GT.AND P4, PT, R5, 0xc0, P6 ;  /* 0x000000c00500780c */ /* 0x000fe40003784270 */
[----:B------:R-:W-:-:S11]  /*c2c0*/  ISETP.GT.AND P6, PT, R7, 0x9, PT ;  /* 0x000000090700780c */ /* 0x000fd60003fc4270 */
[----:B------:R-:W-:Y:S01]  /*c2d0*/  @P4 STG.E.U16 desc[UR12][R60.64], R28 ;  /* 0x0000001c3c004986 */ /* 0x000fe2000c10150c */
[----:B--2---:R-:W-:-:S05]  /*c2e0*/  IADD3 R18, P4, R91, R2, RZ ;  /* 0x000000025b127210 */ /* 0x004fca0007f9e0ff */
[----:B------:R-:W-:Y:S01]  /*c2f0*/  IMAD.X R19, R15, 0x1, R3, P4 ;  /* 0x000000010f137824 */ /* 0x000fe200020e0603 */
[----:B------:R-:W-:-:S13]  /*c300*/  ISETP.GT.AND P4, PT, R5, 0xc0, P6 ;  /* 0x000000c00500780c */ /* 0x000fda0003784270 */
[----:B------:R-:W-:Y:S01]  /*c310*/  @P4 STG.E.U16 desc[UR12][R58.64], R29 ;  /* 0x0000001d3a004986 */ /* 0x000fe2000c10150c */
[----:B0-----:R-:W-:-:S05]  /*c320*/  IADD3 R10, P4, R21, R8, RZ ;  /* 0x00000008150a7210 */ /* 0x001fca0007f9e0ff */
[----:B------:R-:W-:Y:S01]  /*c330*/  IMAD.X R11, R15, 0x1, R9, P4 ;  /* 0x000000010f0b7824 */ /* 0x000fe200020e0609 */
[----:B------:R-:W-:-:S04]  /*c340*/  ISETP.GT.AND P4, PT, R7, 0x8, PT ;  /* 0x000000080700780c */ /* 0x000fc80003f84270 */
[----:B------:R-:W-:-:S13]  /*c350*/  ISETP.GT.AND P4, PT, R5, 0xc8, P4 ;  /* 0x000000c80500780c */ /* 0x000fda0002784270 */
[----:B------:R0:W-:Y:S01]  /*c360*/  @P4 STG.E.U16 desc[UR12][R10.64], R30 ;  /* 0x0000001e0a004986 */ /* 0x0001e2000c10150c */
[----:B-1----:R-:W-:-:S05]  /*c370*/  IADD3 R12, P4, R23, R8, RZ ;  /* 0x00000008170c7210 */ /* 0x002fca0007f9e0ff */
        /* <DEDUP_REMOVED lines=23> */
[----:B--2---:R-:W-:-:S05]  /*c4f0*/  IADD3 R16, P4, R97, R2, RZ ;  /* 0x0000000261107210 */ /* 0x004fca0007f9e0ff */
[----:B------:R-:W-:Y:S01]  /*c500*/  IMAD.X R17, R15, 0x1, R3, P4 ;  /* 0x000000010f117824 */ /* 0x000fe200020e0603 */
[----:B------:R-:W-:Y:S02]  /*c510*/  ISETP.GT.AND P4, PT, R5, 0xc0, P6 ;  /* 0x000000c00500780c */ /* 0x000fe40003784270 */
[----:B------:R-:W-:-:S11]  /*c520*/  ISETP.GT.AND P6, PT, R7, 0x19, PT ;  /* 0x000000190700780c */ /* 0x000fd60003fc4270 */
[----:B------:R2:W-:Y:S01]  /*c530*/  @P4 STG.E.U16 desc[UR12][R20.64], R36 ;  /* 0x0000002414004986 */ /* 0x0005e2000c10150c */
[----:B---3--:R-:W-:-:S05]  /*c540*/  IADD3 R18, P4, R99, R2, RZ ;  /* 0x0000000263127210 */ /* 0x008fca0007f9e0ff */
        /* <DEDUP_REMOVED lines=17> */
[----:B------:R-:W-:Y:S01]  /*c660*/  @P4 STG.E.U16 desc[UR12][R16.64], R40 ;  /* 0x0000002810004986 */ /* 0x000fe2000c10150c */
[----:B0-----:R-:W-:-:S05]  /*c670*/  IADD3 R10, P4, R99, R8, RZ ;  /* 0x00000008630a7210 */ /* 0x001fca0007f9e0ff */
[----:B------:R-:W-:Y:S01]  /*c680*/  IMAD.X R11, R15, 0x1, R9, P4 ;  /* 0x000000010f0b7824 */ /* 0x000fe200020e0609 */
[----:B------:R-:W-:-:S13]  /*c690*/  ISETP.GT.AND P4, PT, R5, 0xc0, P6 ;  /* 0x000000c00500780c */ /* 0x000fda0003784270 */
[----:B------:R-:W-:Y:S01]  /*c6a0*/  @P4 STG.E.U16 desc[UR12][R18.64], R41 ;  /* 0x0000002912004986 */ /* 0x000fe2000c10150c */
[----:B------:R-:W-:-:S04]  /*c6b0*/  ISETP.GT.AND P4, PT, R7, 0x20, PT ;  /* 0x000000200700780c */ /* 0x000fc80003f84270 */
[----:B------:R-:W-:-:S13]  /*c6c0*/  ISETP.GT.AND P4, PT, R5, 0xc8, P4 ;  /* 0x000000c80500780c */ /* 0x000fda0002784270 */
[----:B------:R-:W-:Y:S01]  /*c6d0*/  @P4 STG.E.U16 desc[UR12][R20.64], R42 ;  /* 0x0000002a14004986 */ /* 0x000fe2000c10150c */
[----:B------:R-:W-:Y:S02]  /*c6e0*/  ISETP.GT.AND P4, PT, R5, 0xc8, P6 ;  /* 0x000000c80500780c */ /* 0x000fe40003784270 */
[----:B------:R-:W-:-:S11]  /*c6f0*/  ISETP.GT.AND P6, PT, R7, 0x28, PT ;  /* 0x000000280700780c */ /* 0x000fd60003fc4270 */
[----:B------:R-:W-:Y:S01]  /*c700*/  @P4 STG.E.U16 desc[UR12][R10.64], R43 ;  /* 0x0000002b0a004986 */ /* 0x000fe2000c10150c */
[----:B------:R-:W-:-:S05]  /*c710*/  IADD3 R6, P4, R101, R2, RZ ;  /* 0x0000000265067210 */ /* 0x000fca0007f9e0ff */
[----:B------:R-:W-:Y:S01]  /*c720*/  IMAD.X R7, R15, 0x1, R3, P4 ;  /* 0x000000010f077824 */ /* 0x000fe200020e0603 */
[C---:B------:R-:W-:Y:S02]  /*c730*/  ISETP.GT.AND P4, PT, R5.reuse, 0xc0, P6 ;  /* 0x000000c00500780c */ /* 0x040fe40003784270 */
[----:B------:R-:W-:-:S11]  /*c740*/  ISETP.GT.AND P6, PT, R5, 0xc8, P6 ;  /* 0x000000c80500780c */ /* 0x000fd600037c4270 */
[----:B------:R0:W-:Y:S01]  /*c750*/  @P4 STG.E.U16 desc[UR12][R6.64], R44 ;  /* 0x0000002c06004986 */ /* 0x0001e2000c10150c */
[----:B-1----:R-:W-:-:S05]  /*c760*/  IADD3 R12, P4, R103, R2, RZ ;  /* 0x00000002670c7210 */ /* 0x002fca0007f9e0ff */
[----:B------:R-:W-:Y:S01]  /*c770*/  IMAD.X R13, R15, 0x1, R3, P4 ;  /* 0x000000010f0d7824 */ /* 0x000fe200020e0603 */
[C---:B------:R-:W-:Y:S02]  /*c780*/  ISETP.GT.AND P4, PT, R5.reuse, 0xc0, P5 ;  /* 0x000000c00500780c */ /* 0x040fe40002f84270 */
[----:B------:R-:W-:-:S11]  /*c790*/  ISETP.GT.AND P5, PT, R5, 0xc8, P5 ;  /* 0x000000c80500780c */ /* 0x000fd60002fa4270 */
[----:B------:R1:W-:Y:S01]  /*c7a0*/  @P4 STG.E.U16 desc[UR12][R12.64], R45 ;  /* 0x0000002d0c004986 */ /* 0x0003e2000c10150c */
[----:B0-----:R-:W-:-:S05]  /*c7b0*/  IADD3 R6, P4, R101, R8, RZ ;  /* 0x0000000865067210 */ /* 0x001fca0007f9e0ff */
[----:B------:R-:W-:Y:S01]  /*c7c0*/  IMAD.X R7, R15, 0x1, R9, P4 ;  /* 0x000000010f077824 */ /* 0x000fe200020e0609 */
[----:B------:R-:W-:-:S04]  /*c7d0*/  IADD3 R10, P4, R103, R8, RZ ;  /* 0x00000008670a7210 */ /* 0x000fc80007f9e0ff */
[----:B------:R0:W-:Y:S01]  /*c7e0*/  @P6 STG.E.U16 desc[UR12][R6.64], R46 ;  /* 0x0000002e06006986 */ /* 0x0001e2000c10150c */
[----:B------:R-:W-:Y:S01]  /*c7f0*/  IMAD.X R11, R15, 0x1, R9, P4 ;  /* 0x000000010f0b7824 */ /* 0x000fe200020e0609 */
[----:B-1----:R-:W-:Y:S02]  /*c800*/  IADD3 R12, P6, R105, R2, RZ ;  /* 0x00000002690c7210 */ /* 0x002fe40007fde0ff */
[C---:B------:R-:W-:Y:S02]  /*c810*/  ISETP.GT.AND P4, PT, R5.reuse, 0xc0, P1 ;  /* 0x000000c00500780c */ /* 0x040fe40000f84270 */
[----:B------:R1:W-:Y:S01]  /*c820*/  @P5 STG.E.U16 desc[UR12][R10.64], R47 ;  /* 0x0000002f0a005986 */ /* 0x0003e2000c10150c */
[----:B------:R-:W-:Y:S01]  /*c830*/  ISETP.GT.AND P5, PT, R5, 0xc0, P3 ;  /* 0x000000c00500780c */ /* 0x000fe20001fa4270 */
[----:B------:R-:W-:Y:S01]  /*c840*/  IMAD.X R13, R15, 0x1, R3, P6 ;  /* 0x000000010f0d7824 */ /* 0x000fe200030e0603 */
[C---:B------:R-:W-:Y:S02]  /*c850*/  ISETP.GT.AND P3, PT, R5.reuse, 0xc8, P3 ;  /* 0x000000c80500780c */ /* 0x040fe40001f64270 */
[----:B------:R-:W-:-:S02]  /*c860*/  ISETP.GT.AND P1, PT, R5, 0xc8, P1 ;  /* 0x000000c80500780c */ /* 0x000fc40000f24270 */
[----:B0-----:R-:W-:-:S05]  /*c870*/  IADD3 R6, P6, R107, R2, RZ ;  /* 0x000000026b067210 */ /* 0x001fca0007fde0ff */
[----:B------:R-:W-:Y:S01]  /*c880*/  IMAD.X R7, R15, 0x1, R3, P6 ;  /* 0x000000010f077824 */ /* 0x000fe200030e0603 */
[-C--:B------:R-:W-:Y:S01]  /*c890*/  IADD3 R16, P6, R107, R8.reuse, RZ ;  /* 0x000000086b107210 */ /* 0x080fe20007fde0ff */
[----:B------:R-:W-:Y:S01]  /*c8a0*/  @P5 STG.E.U16 desc[UR12][R12.64], R48 ;  /* 0x000000300c005986 */ /* 0x000fe2000c10150c */
[----:B-1----:R-:W-:-:S03]  /*c8b0*/  IADD3 R10, P5, R105, R8, RZ ;  /* 0x00000008690a7210 */ /* 0x002fc60007fbe0ff */
[C-C-:B------:R-:W-:Y:S01]  /*c8c0*/  IMAD.X R17, R15.reuse, 0x1, R9.reuse, P6 ;  /* 0x000000010f117824 */ /* 0x140fe200030e0609 */
[----:B------:R0:W-:Y:S01]  /*c8d0*/  @P4 STG.E.U16 desc[UR12][R6.64], R49 ;  /* 0x0000003106004986 */ /* 0x0001e2000c10150c */
[----:B------:R-:W-:Y:S01]  /*c8e0*/  IMAD.X R11, R15, 0x1, R9, P5 ;  /* 0x000000010f0b7824 */ /* 0x000fe200028e0609 */
[C---:B------:R-:W-:Y:S02]  /*c8f0*/  ISETP.GT.AND P4, PT, R5.reuse, 0xc0, P2 ;  /* 0x000000c00500780c */ /* 0x040fe40001784270 */
[C---:B------:R-:W-:Y:S02]  /*c900*/  ISETP.GT.AND P5, PT, R5.reuse, 0xc0, P0 ;  /* 0x000000c00500780c */ /* 0x040fe400007a4270 */
[C---:B------:R-:W-:Y:S01]  /*c910*/  ISETP.GT.AND P2, PT, R5.reuse, 0xc8, P2 ;  /* 0x000000c80500780c */ /* 0x040fe20001744270 */
[----:B------:R1:W-:Y:S01]  /*c920*/  @P3 STG.E.U16 desc[UR12][R10.64], R50 ;  /* 0x000000320a003986 */ /* 0x0003e2000c10150c */
[----:B------:R-:W-:Y:S02]  /*c930*/  ISETP.GT.AND P0, PT, R5, 0xc8, P0 ;  /* 0x000000c80500780c */ /* 0x000fe40000704270 */
[-C--:B------:R-:W-:Y:S01]  /*c940*/  IADD3 R4, P6, R109, R2.reuse, RZ ;  /* 0x000000026d047210 */ /* 0x080fe20007fde0ff */
[----:B------:R1:W-:Y:S01]  /*c950*/  @P1 STG.E.U16 desc[UR12][R16.64], R51 ;  /* 0x0000003310001986 */ /* 0x0003e2000c10150c */
[----:B------:R-:W-:-:S02]  /*c960*/  IADD3 R2, P1, R111, R2, RZ ;  /* 0x000000026f027210 */ /* 0x000fc40007f3e0ff */
[-C--:B0-----:R-:W-:Y:S01]  /*c970*/  IADD3 R6, P3, R109, R8.reuse, RZ ;  /* 0x000000086d067210 */ /* 0x081fe20007f7e0ff */
[--C-:B------:R-:W-:Y:S01]  /*c980*/  IMAD.X R5, R15, 0x1, R3.reuse, P6 ;  /* 0x000000010f057824 */ /* 0x100fe200030e0603 */
[----:B------:R-:W-:Y:S01]  /*c990*/  IADD3 R12, P6, R111, R8, RZ ;  /* 0x000000086f0c7210 */ /* 0x000fe20007fde0ff */
[C---:B------:R-:W-:Y:S02]  /*c9a0*/  IMAD.X R3, R15.reuse, 0x1, R3, P1 ;  /* 0x000000010f037824 */ /* 0x040fe400008e0603 */
[----:B------:R-:W-:Y:S01]  /*c9b0*/  IMAD.X R7, R15, 0x1, R9, P3 ;  /* 0x000000010f077824 */ /* 0x000fe200018e0609 */
[----:B------:R1:W-:Y:S04]  /*c9c0*/  @P4 STG.E.U16 desc[UR12][R4.64], R52 ;  /* 0x0000003404004986 */ /* 0x0003e8000c10150c */
[----:B------:R1:W-:Y:S04]  /*c9d0*/  @P5 STG.E.U16 desc[UR12][R2.64], R53 ;  /* 0x0000003502005986 */ /* 0x0003e8000c10150c */
[----:B------:R1:W-:Y:S01]  /*c9e0*/  @P2 STG.E.U16 desc[UR12][R6.64], R54 ;  /* 0x0000003606002986 */ /* 0x0003e2000c10150c */
[----:B------:R-:W-:Y:S05]  /*c9f0*/  @!P0 EXIT ;  /* 0x000000000000894d */ /* 0x000fea0003800000 */
[----:B------:R-:W-:Y:S01]  /*ca00*/  F2FP.BF16.F32.PACK_AB R0, RZ, R0 ;  /* 0x00000000ff00723e */ /* 0x000fe200000010ff */
[----:B------:R-:W-:-:S05]  /*ca10*/  IMAD.X R13, R15, 0x1, R9, P6 ;  /* 0x000000010f0d7824 */ /* 0x000fca00030e0609 */
[----:B------:R-:W-:Y:S01]  /*ca20*/  STG.E.U16 desc[UR12][R12.64], R0 ;  /* 0x000000000c007986 */ /* 0x000fe2000c10150c */
[----:B------:R-:W-:Y:S05]  /*ca30*/  EXIT ;  /* 0x000000000000794d */ /* 0x000fea0003800000 */
.L_x_13:
[----:B------:R-:W-:-:S13]  /*ca40*/  ISETP.NE.AND P0, PT, R10, RZ, PT ;  /* 0x000000ff0a00720c */ /* 0x000fda0003f05270 */
[----:B------:R-:W-:Y:S05]  /*ca50*/  @P0 EXIT ;  /* 0x000000000000094d */ /* 0x000fea0003800000 */
[----:B------:R-:W-:-:S13]  /*ca60*/  ELECT P0, URZ, PT ;  /* 0x00000000003f782f */ /* 0x000fda0003800000 */
[----:B------:R-:W-:Y:S05]  /*ca70*/  @!P0 BRA `(.L_x_248) ;  /* 0x0000000400cc8947 */ /* 0x000fea0003800000 */
[----:B------:R-:W-:-:S13]  /*ca80*/  ISETP.GE.AND P0, PT, R12, 0x1, PT ;  /* 0x000000010c00780c */ /* 0x000fda0003f06270 */
[----:B------:R-:W-:Y:S05]  /*ca90*/  @!P0 BRA `(.L_x_248) ;  /* 0x0000000400c48947 */ /* 0x000fea0003800000 */
[----:B------:R-:W0:Y:S01]  /*caa0*/  S2R R6, SR_CgaCtaId ;  /* 0x0000000000067919 */ /* 0x000e220000008800 */
[----:B---3-5:R-:W1:Y:S01]  /*cab0*/  LDC.64 R2, c[0x0][0x4d8] ;  /* 0x00013600ff027b82 */ /* 0x028e620000000a00 */
[----:B------:R-:W-:Y:S01]  /*cac0*/  LOP3.LUT P0, RZ, R13, 0x1f, RZ, 0xc0, !PT ;  /* 0x0000001f0dff7812 */ /* 0x000fe2000780c0ff */
[----:B------:R-:W-:Y:S01]  /*cad0*/  IMAD.SHL.U32 R14, R14, 0x100, RZ ;  /* 0x000001000e0e7824 */ /* 0x000fe200078e00ff */
[----:B------:R-:W-:Y:S01]  /*cae0*/  ULDC.64 UR4, c[0x0][0x4b0] ;  /* 0x00012c0000047ab9 */ /* 0x000fe20000000a00 */
[C---:B------:R-:W-:Y:S01]  /*caf0*/  ISETP.NE.AND P2, PT, R18.reuse, RZ, PT ;  /* 0x000000ff1200720c */ /* 0x040fe20003f45270 */
[----:B------:R-:W-:Y:S01]  /*cb00*/  IMAD.SHL.U32 R11, R7, 0x40, RZ ;  /* 0x00000040070b7824 */ /* 0x000fe200078e00ff */
[----:B------:R-:W-:Y:S01]  /*cb10*/  ISETP.NE.OR P0, PT, R18, RZ, !P0 ;  /* 0x000000ff1200720c */ /* 0x000fe20004705670 */
[----:B------:R-:W-:Y:S01]  /*cb20*/  IMAD.MOV.U32 R7, RZ, RZ, RZ ;  /* 0x000000ffff077224 */ /* 0x000fe200078e00ff */
[----:B------:R-:W-:Y:S01]  /*cb30*/  LOP3.LUT R17, R5, 0x2, RZ, 0xfc, !PT ;  /* 0x0000000205117812 */ /* 0x000fe200078efcff */
[----:B------:R-:W-:-:S02]  /*cb40*/  IMAD.MOV.U32 R18, RZ, RZ, RZ ;  /* 0x000000ffff127224 */ /* 0x000fc400078e00ff */
[C---:B------:R-:W-:Y:S02]  /*cb50*/  VIADD R13, R14.reuse, 0x40 ;  /* 0x000000400e0d7836 */ /* 0x040fe40000000000 */
[C---:B------:R-:W-:Y:S02]  /*cb60*/  VIADD R15, R14.reuse, 0x80 ;  /* 0x000000800e0f7836 */ /* 0x040fe40000000000 */
[----:B------:R-:W-:Y:S02]  /*cb70*/  VIADD R16, R14, 0xc0 ;  /* 0x000000c00e107836 */ /* 0x000fe40000000000 */
[----:B-1----:R-:W-:Y:S02]  /*cb80*/  IMAD R157, R157, UR4, R2 ;  /* 0x000000049d9d7c24 */ /* 0x002fe4000f8e0202 */
[----:B------:R-:W-:Y:S02]  /*cb90*/  IMAD R10, R4, UR5, R3 ;  /* 0x00000005040a7c24 */ /* 0x000fe4000f8e0203 */
[----:B------:R-:W-:-:S02]  /*cba0*/  IMAD.MOV.U32 R3, RZ, RZ, 0x1 ;  /* 0x00000001ff037424 */ /* 0x000fc400078e00ff */
[----:B------:R-:W-:Y:S02]  /*cbb0*/  IMAD.MOV.U32 R4, RZ, RZ, R8 ;  /* 0x000000ffff047224 */ /* 0x000fe400078e0008 */
[C---:B0-----:R-:W-:Y:S02]  /*cbc0*/  IMAD.SHL.U32 R0, R6.reuse, 0x800, RZ ;  /* 0x0000080006007824 */ /* 0x041fe400078e00ff */
[----:B------:R-:W-:-:S03]  /*cbd0*/  IMAD.SHL.U32 R2, R6, 0x20, RZ ;  /* 0x0000002006027824 */ /* 0x000fc600078e00ff */
[----:B------:R-:W-:-:S07]  /*cbe0*/  LOP3.LUT R0, R0, 0x800, RZ, 0xc0, !PT ;  /* 0x0000080000007812 */ /* 0x000fce00078ec0ff */
.L_x_252:
[----:B------:R-:W0:Y:S01]  /*cbf0*/  S2R R9, SR_CgaCtaId ;  /* 0x0000000000097919 */ /* 0x000e220000008800 */
[----:B------:R-:W-:-:S04]  /*cc00*/  MOV R6, 0x400 ;  /* 0x0000040000067802 */ /* 0x000fc80000000f00 */
[----:B0-----:R-:W-:Y:S02]  /*cc10*/  LEA R12, R9, R6, 0x18 ;  /* 0x00000006090c7211 */ /* 0x001fe400078ec0ff */
[----:B------:R-:W-:-:S03]  /*cc20*/  SHF.L.U32 R6, R3, 0x1f, RZ ;  /* 0x0000001f03067819 */ /* 0x000fc600000006ff */
[----:B------:R-:W-:-:S07]  /*cc30*/  IMAD R9, R7, 0x8, R12 ;  /* 0x0000000807097824 */ /* 0x000fce00078e020c */
.L_x_249:
[----:B0-----:R0:W1:Y:S02]  /*cc40*/  SYNCS.PHASECHK.TRANS64.TRYWAIT P1, [R9+URZ+0x32028], R6 ;  /* 0x03202806090075a7 */ /* 0x001064000802017f */
[----:B-1----:R-:W-:Y:S05]  /*cc50*/  @!P1 NANOSLEEP.SYNCS 0x989680 ;  /* 0x009896800000995d */ /* 0x002fea0003900000 */
[----:B------:R-:W1:Y:S02]  /*cc60*/  @!P1 SYNCS.PHASECHK.TRANS64 P1, [R9+URZ+0x32028], R6 ;  /* 0x03202806090095a7 */ /* 0x000e64000802007f */
[----:B-1----:R-:W-:Y:S05]  /*cc70*/  @!P1 BRA `(.L_x_249) ;  /* 0xfffffffc00f09947 */ /* 0x002fea000383ffff */
[----:B0-----:R-:W0:Y:S02]  /*cc80*/  @!P2 LDC R6, c[0x0][0x500] ;  /* 0x00014000ff06ab82 */ /* 0x001e240000000800 */
[----:B0-----:R0:W-:Y:S02]  /*cc90*/  @!P2 SYNCS.ARRIVE.TRANS64 RZ, [R9+URZ+0x32000], R6 ;  /* 0x0320000609ffa9a7 */ /* 0x0011e4000800003f */
[----:B0-----:R-:W-:-:S04]  /*cca0*/  PRMT R6, R17, 0x9910, RZ ;  /* 0x0000991011067816 */ /* 0x001fc800000000ff */
[----:B------:R-:W-:-:S13]  /*ccb0*/  ISETP.NE.AND P1, PT, R6, 0x2, PT ;  /* 0x000000020600780c */ /* 0x000fda0003f25270 */
[----:B------:R-:W-:Y:S05]  /*ccc0*/  @P1 BRA `(.L_x_250) ;  /* 0x0000000000041947 */ /* 0x000fea0003800000 */
[----:B------:R-:W-:Y:S01]  /*ccd0*/  BPT.TRAP 0x1 ;  /* 0x000000040000795c */ /* 0x000fe20000300000 */
.L_x_250:
[----:B------:R-:W-:Y:S05]  /*cce0*/  @P0 BRA `(.L_x_251) ;  /* 0x0000000000040947 */ /* 0x000fea0003800000 */
[----:B------:R-:W-:Y:S01]  /*ccf0*/  BPT.TRAP 0x1 ;  /* 0x000000040000795c */ /* 0x000fe20000300000 */
.L_x_251:
[----:B------:R-:W-:Y:S01]  /*cd00*/  R2UR UR7, R18 ;  /* 0x00000000120772ca */ /* 0x000fe200000e0000 */
[----:B------:R-:W-:Y:S01]  /*cd10*/  ULDC UR12, c[0x0][0x48c] ;  /* 0x00012300000c7ab9 */ /* 0x000fe20000000800 */
[----:B------:R-:W-:Y:S01]  /*cd20*/  R2UR UR23, R2 ;  /* 0x00000000021772ca */ /* 0x000fe200000e0000 */
[----:B------:R-:W-:Y:S01]  /*cd30*/  UISETP.NE.AND UP0, UPT, UR12, 0x1, UPT ;  /* 0x000000010c00788c */ /* 0x000fe2000bf05270 */
[----:B------:R-:W-:Y:S01]  /*cd40*/  R2UR UR8, R9 ;  /* 0x00000000090872ca */ /* 0x000fe200000e0000 */
[----:B------:R-:W-:Y:S01]  /*cd50*/  ULDC UR17, c[0x0][0x498] ;  /* 0x0001260000117ab9 */ /* 0x000fe20000000800 */
[C---:B------:R-:W-:Y:S01]  /*cd60*/  R2UR UR6, R7.reuse ;  /* 0x00000000070672ca */ /* 0x040fe200000e0000 */
[----:B------:R-:W-:Y:S01]  /*cd70*/  IMAD R6, R7, 0x1000, R0 ;  /* 0x0000100007067824 */ /* 0x000fe200078e0200 */
[----:B------:R-:W-:Y:S01]  /*cd80*/  PRMT R9, R157, 0x40, R10 ;  /* 0x000000409d097816 */ /* 0x000fe2000000000a */
[----:B------:R-:W-:Y:S01]  /*cd90*/  UMOV UR14, 0x0 ;  /* 0x00000000000e7882 */ /* 0x000fe20000000000 */
[----:B------:R-:W-:Y:S01]  /*cda0*/  R2UR UR26, R13 ;  /* 0x000000000d1a72ca */ /* 0x000fe200000e0000 */
[----:B------:R-:W-:Y:S01]  /*cdb0*/  IMAD R6, R6, 0x2, R12 ;  /* 0x0000000206067824 */ /* 0x000fe200078e020c */
[----:B------:R-:W-:Y:S01]  /*cdc0*/  R2UR UR36, R9 ;  /* 0x00000000092472ca */ /* 0x000fe200000e0000 */
[----:B------:R-:W-:Y:S01]  /*cdd0*/  USHF.L.U32 UR7, UR7, 0x6, URZ ;  /* 0x0000000607077899 */ /* 0x000fe2000800063f */
[----:B------:R-:W-:Y:S01]  /*cde0*/  R2UR UR22, R16 ;  /* 0x00000000101672ca */ /* 0x000fe200000e0000 */
[----:B------:R-:W-:Y:S01]  /*cdf0*/  @UP0 ULDC.64 UR10, c[0x0][0x490] ;  /* 0x00012400000a0ab9 */ /* 0x000fe20000000a00 */
[----:B------:R-:W-:Y:S01]  /*ce00*/  UMOV UR15, 0x10000000 ;  /* 0x10000000000f7882 */ /* 0x000fe20000000000 */
[----:B------:R-:W-:Y:S01]  /*ce10*/  ULOP3.LUT UR23, UR7, 0x20, UR23, 0xf8, !UPT ;  /* 0x0000002007177892 */ /* 0x000fe2000f8ef817 */
[C---:B------:R-:W-:Y:S01]  /*ce20*/  ISETP.GT.AND P3, PT, R4.reuse, 0x1, PT ;  /* 0x000000010400780c */ /* 0x040fe20003f64270 */
[----:B------:R-:W-:Y:S01]  /*ce30*/  ULDC.64 UR28, c[0x0][0x4b8] ;  /* 0x00012e00001c7ab9 */ /* 0x000fe20000000a00 */
[----:B------:R-:W-:Y:S01]  /*ce40*/  ULDC.64 UR30, c[0x0][0x4d0] ;  /* 0x00013400001e7ab9 */ /* 0x000fe20000000a00 */
[----:B------:R-:W-:Y:S01]  /*ce50*/  UIMAD.WIDE.U32 UR4, UR23, UR10, URZ ;  /* 0x0000000a170472a5 */ /* 0x000fe2000f8e003f */
[----:B------:R-:W-:Y:S01]  /*ce60*/  VIADD R7, R7, 0x1 ;  /* 0x0000000107077836 */ /* 0x000fe20000000000 */
[----:B------:R-:W-:Y:S01]  /*ce70*/  UMOV UR27, UR7 ;  /* 0x00000007001b7c82 */ /* 0x000fe20008000000 */
[----:B------:R-:W-:Y:S01]  /*ce80*/  UMOV UR9, UR23 ;  /* 0x0000001700097c82 */ /* 0x000fe20008000000 */
[----:B------:R-:W-:Y:S01]  /*ce90*/  @UP0 USHF.R.U32.HI UR9, URZ, UR11, UR5 ;  /* 0x0000000b3f090299 */ /* 0x000fe20008011605 */
[----:B------:R-:W-:Y:S01]  /*cea0*/  VIADD R4, R4, 0xffffffff ;  /* 0xffffffff04047836 */ /* 0x000fe20000000000 */
[----:B------:R-:W-:Y:S01]  /*ceb0*/  UISETP.NE.AND UP0, UPT, UR17, 0x1, UPT ;  /* 0x000000011100788c */ /* 0x000fe2000bf05270 */
[----:B------:R-:W-:Y:S01]  /*cec0*/  R2UR UR4, R12 ;  /* 0x000000000c0472ca */ /* 0x000fe200000e0000 */
[----:B------:R-:W-:Y:S01]  /*ced0*/  ULDC.64 UR10, c[0x0][0x198] ;  /* 0x00006600000a7ab9 */ /* 0x000fe20000000a00 */
[----:B------:R-:W-:Y:S01]  /*cee0*/  UIADD3 UR5, UR8, 0x32000, URZ ;  /* 0x0003200008057890 */ /* 0x000fe2000fffe03f */
[----:B------:R-:W-:Y:S01]  /*cef0*/  R2UR UR8, R6 ;  /* 0x00000000060872ca */ /* 0x000fe200000e0000 */
[----:B------:R-:W-:Y:S01]  /*cf00*/  UIADD3 UR32, UP1, UR10, 0xf0, URZ ;  /* 0x000000f00a207890 */ /* 0x000fe2000ff3e03f */
[----:B------:R-:W-:Y:S01]  /*cf10*/  IMAD.MOV.U32 R6, RZ, RZ, 0x3 ;  /* 0x00000003ff067424 */ /* 0x000fe200078e00ff */
[----:B------:R-:W-:Y:S01]  /*cf20*/  UIADD3 UR34, UP2, UR10, 0x1f0, URZ ;  /* 0x000001f00a227890 */ /* 0x000fe2000ff5e03f */
[----:B------:R-:W-:Y:S01]  /*cf30*/  ISETP.NE.AND P1, PT, R7, 0x5, PT ;  /* 0x000000050700780c */ /* 0x000fe20003f25270 */
[----:B------:R-:W-:Y:S01]  /*cf40*/  UIADD3.X UR33, URZ, UR11, URZ, UP1, !UPT ;  /* 0x0000000b3f217290 */ /* 0x000fe20008ffe43f */
[----:B------:R-:W-:Y:S01]  /*cf50*/  VIADD R18, R18, 0x1 ;  /* 0x0000000112127836 */ /* 0x000fe20000000000 */
[----:B------:R-:W-:Y:S01]  /*cf60*/  @UP0 ULDC UR10, c[0x0][0x49c] ;  /* 0x00012700000a0ab9 */ /* 0x000fe20000000800 */
[----:B------:R-:W-:Y:S01]  /*cf70*/  UIADD3.X UR35, URZ, UR11, URZ, UP2, !UPT ;  /* 0x0000000b3f237290 */ /* 0x000fe200097fe43f */
[----:B------:R-:W-:Y:S01]  /*cf80*/  R2UR UR37, R6 ;  /* 0x00000000062572ca */ /* 0x000fe200000e0000 */
[----:B------:R-:W-:Y:S01]  /*cf90*/  UIMAD.WIDE.U32 UR10, UR9, UR10, URZ ;  /* 0x0000000a090a72a5 */ /* 0x000fe2000f8e003f */
[----:B------:R-:W-:Y:S01]  /*cfa0*/  SEL R6, RZ, 0x1, P1 ;  /* 0x00000001ff067807 */ /* 0x000fe20000800000 */
[----:B------:R-:W-:Y:S01]  /*cfb0*/  ULEA UR4, UR6, UR4, 0xf ;  /* 0x0000000406047291 */ /* 0x000fe2000f8e783f */
[----:B------:R-:W-:Y:S01]  /*cfc0*/  R2UR UR6, R14 ;  /* 0x000000000e0672ca */ /* 0x000fe200000e0000 */
[----:B------:R-:W-:Y:S01]  /*cfd0*/  @UP0 ULDC UR18, c[0x0][0x4a0] ;  /* 0x0001280000120ab9 */ /* 0x000fe20000000800 */
[----:B------:R-:W-:Y:S01]  /*cfe0*/  UMOV UR13, UR9 ;  /* 0x00000009000d7c82 */ /* 0x000fe20008000000 */
[----:B------:R-:W-:Y:S01]  /*cff0*/  @UP0 USHF.R.U32.HI UR13, URZ, UR18, UR11 ;  /* 0x000000123f0d0299 */ /* 0x000fe2000801160b */
[----:B------:R-:W-:Y:S01]  /*d000*/  R2UR UR18, R15 ;  /* 0x000000000f1272ca */ /* 0x000fe200000e0000 */
[----:B------:R-:W-:Y:S01]  /*d010*/  UIADD3 UR11, -UR9, URZ, URZ ;  /* 0x0000003f090b7290 */ /* 0x000fe2000fffe13f */
[----:B------:R-:W-:Y:S01]  /*d020*/  R2UR UR10, R11 ;  /* 0x000000000b0a72ca */ /* 0x000fe200000e0000 */
[----:B------:R-:W-:Y:S01]  /*d030*/  UIADD3 UR21, -UR13, URZ, URZ ;  /* 0x0000003f0d157290 */ /* 0x000fe2000fffe13f */
[----:B------:R-:W-:Y:S01]  /*d040*/  LOP3.LUT R3, R3, R6, RZ, 0x3c, !PT ;  /* 0x0000000603037212 */ /* 0x000fe200078e3cff */
[----:B------:R-:W-:Y:S01]  /*d050*/  UIMAD UR11, UR12, UR11, UR23 ;  /* 0x0000000b0c0b72a4 */ /* 0x000fe2000f8e0217 */
[----:B------:R-:W-:Y:S01]  /*d060*/  SEL R7, R7, RZ, P1 ;  /* 0x000000ff07077207 */ /* 0x000fe20000800000 */
[----:B------:R-:W-:-:S02]  /*d070*/  UIMAD UR12, UR17, UR21, UR9 ;  /* 0x00000015110c72a4 */ /* 0x000fc4000f8e0209 */
[----:B------:R-:W-:Y:S02]  /*d080*/  UIADD3 UR24, UR4, 0x2000, URZ ;  /* 0x0000200004187890 */ /* 0x000fe4000fffe03f */
[----:B------:R0:W-:Y:S01]  /*d090*/  UTMALDG.2D [UR4], [UR32], desc[UR14] ;  /* 0x00000e04200075b4 */ /* 0x0001e20008009000 */
[----:B------:R-:W-:Y:S02]  /*d0a0*/  UIADD3 UR16, UR4, 0x4000, URZ ;  /* 0x0000400004107890 */ /* 0x000fe4000fffe03f */
[----:B------:R-:W-:Y:S02]  /*d0b0*/  UIADD3 UR20, UR4, 0x6000, URZ ;  /* 0x0000600004147890 */ /* 0x000fe4000fffe03f */
[----:B------:R-:W-:Y:S02]  /*d0c0*/  UIADD3 UR8, UR8, 0x28000, URZ ;  /* 0x0002800008087890 */ /* 0x000fe4000fffe03f */
[----:B------:R-:W-:Y:S02]  /*d0d0*/  UIMAD UR11, UR11, UR28, UR30 ;  /* 0x0000001c0b0b72a4 */ /* 0x000fe4000f8e021e */
[----:B------:R-:W-:Y:S01]  /*d0e0*/  UIMAD UR12, UR12, UR29, UR31 ;  /* 0x0000001d0c0c72a4 */ /* 0x000fe2000f8e021f */
[----:B------:R-:W-:Y:S01]  /*d0f0*/  UMOV UR25, UR5 ;  /* 0x0000000500197c82 */ /* 0x000fe20008000000 */
[----:B------:R-:W-:Y:S01]  /*d100*/  UMOV UR19, UR7 ;  /* 0x0000000700137c82 */ /* 0x000fe20008000000 */
[----:B------:R-:W-:Y:S01]  /*d110*/  UMOV UR17, UR5 ;  /* 0x0000000500117c82 */ /* 0x000fe20008000000 */
[----:B------:R1:W-:Y:S01]  /*d120*/  UTMALDG.2D [UR24], [UR32], desc[UR14] ;  /* 0x00000e18200075b4 */ /* 0x0003e20008009000 */
[----:B------:R-:W-:Y:S01]  /*d130*/  UMOV UR23, UR7 ;  /* 0x0000000700177c82 */ /* 0x000fe20008000000 */
[----:B------:R-:W-:Y:S01]  /*d140*/  UMOV UR21, UR5 ;  /* 0x0000000500157c82 */ /* 0x000fe20008000000 */
[----:B------:R-:W-:Y:S01]  /*d150*/  UMOV UR9, UR5 ;  /* 0x0000000500097c82 */ /* 0x000fe20008000000 */
[----:B0-----:R-:W-:Y:S01]  /*d160*/  UPRMT UR4, UR36, 0x5410, UR37 ;  /* 0x0000541024047896 */ /* 0x001fe20008000025 */
[----:B------:R1:W-:Y:S01]  /*d170*/  UTMALDG.2D [UR16], [UR32], desc[UR14] ;  /* 0x00000e10200075b4 */ /* 0x0003e20008009000 */
[----:B------:R1:W-:Y:S07]  /*d180*/  UTMALDG.2D [UR20], [UR32], desc[UR14] ;  /* 0x00000e14200075b4 */ /* 0x0003ee0008009000 */
[----:B------:R1:W-:Y:S02]  /*d190*/  UTMALDG.4D.IM2COL.MULTICAST [UR8], [UR34], UR4 ;  /* 0x00000008220073b4 */ /* 0x0003e40008058804 */
[----:B-1----:R-:W-:Y:S05]  /*d1a0*/  @P3 BRA `(.L_x_252) ;  /* 0xfffffff800903947 */ /* 0x002fea000383ffff */
.L_x_248:
[----:B------:R-:W-:Y:S01]  /*d1b0*/  ISETP.GE.U32.AND P2, PT, R8, 0x5, PT ;  /* 0x000000050800780c */ /* 0x000fe20003f46070 */
[----:B------:R-:W-:Y:S05]  /*d1c0*/  WARPSYNC.ALL ;  /* 0x0000000000007948 */ /* 0x000fea0003800000 */
[----:B------:R-:W-:-:S07]  /*d1d0*/  ELECT P1, URZ, PT ;  /* 0x00000000003f782f */ /* 0x000fce0003820000 */
[----:B---3-5:R-:W-:-:S05]  /*d1e0*/  @P2 IMAD.WIDE.U32 R2, R8, -0x33333333, RZ ;  /* 0xcccccccd08022825 */ /* 0x028fca00078e00ff */
[----:B------:R-:W-:-:S04]  /*d1f0*/  @P2 SHF.R.U32.HI R0, RZ, 0x2, R3 ;  /* 0x00000002ff002819 */ /* 0x000fc80000011603 */
[----:B------:R-:W-:-:S04]  /*d200*/  @P2 LOP3.LUT R0, R0, 0x1, RZ, 0xc0, !PT ;  /* 0x0000000100002812 */ /* 0x000fc800078ec0ff */
[----:B------:R-:W-:Y:S01]  /*d210*/  @P2 ISETP.NE.U32.AND P0, PT, R0, 0x1, PT ;  /* 0x000000010000280c */ /* 0x000fe20003f05070 */
[----:B------:R-:W-:-:S12]  /*d220*/  @!P1 EXIT ;  /* 0x000000000000994d */ /* 0x000fd80003800000 */
[----:B------:R-:W-:Y:S01]  /*d230*/  LOP3.LUT R5, R5, 0x2, RZ, 0xfc, !PT ;  /* 0x0000000205057812 */ /* 0x000fe200078efcff */
[----:B------:R-:W-:Y:S01]  /*d240*/  IMAD.MOV.U32 R0, RZ, RZ, 0x1 ;  /* 0x00000001ff007424 */ /* 0x000fe200078e00ff */
[----:B------:R-:W-:Y:S02]  /*d250*/  @P2 ISETP.NE.U32.AND.EX P0, PT, RZ, RZ, PT, P0 ;  /* 0x000000ffff00220c */ /* 0x000fe40003f05100 */
[----:B------:R-:W-:Y:S02]  /*d260*/  ISETP.NE.AND P1, PT, R5, 0x3, PT ;  /* 0x000000030500780c */ /* 0x000fe40003f25270 */
[----:B------:R-:W-:-:S11]  /*d270*/  @P2 SEL R0, RZ, 0x1, !P0 ;  /* 0x00000001ff002807 */ /* 0x000fd60004000000 */
[----:B------:R-:W-:Y:S05]  /*d280*/  @!P1 BRA `(.L_x_253) ;  /* 0x0000000000049947 */ /* 0x000fea0003800000 */
[----:B------:R-:W-:Y:S01]  /*d290*/  BPT.TRAP 0x1 ;  /* 0x000000040000795c */ /* 0x000fe20000300000 */
.L_x_253:
[----:B------:R-:W0:Y:S01]  /*d2a0*/  S2R R5, SR_CgaCtaId ;  /* 0x0000000000057919 */ /* 0x000e220000008800 */
[----:B------:R-:W-:Y:S01]  /*d2b0*/  IMAD.WIDE.U32 R2, R8, -0x33333333, RZ ;  /* 0xcccccccd08027825 */ /* 0x000fe200078e00ff */
[----:B------:R-:W-:-:S04]  /*d2c0*/  MOV R2, 0x400 ;  /* 0x0000040000027802 */ /* 0x000fc80000000f00 */
[----:B------:R-:W-:-:S05]  /*d2d0*/  SHF.R.U32.HI R3, RZ, 0x2, R3 ;  /* 0x00000002ff037819 */ /* 0x000fca0000011603 */
[----:B------:R-:W-:Y:S01]  /*d2e0*/  IMAD R8, R3, -0x5, R8 ;  /* 0xfffffffb03087824 */ /* 0x000fe200078e0208 */
[----:B0-----:R-:W-:Y:S02]  /*d2f0*/  LEA R2, R5, R2, 0x18 ;  /* 0x0000000205027211 */ /* 0x001fe400078ec0ff */
[----:B------:R-:W-:-:S03]  /*d300*/  SHF.L.U32 R5, R0, 0x1f, RZ ;  /* 0x0000001f00057819 */ /* 0x000fc600000006ff */
[----:B------:R-:W-:-:S04]  /*d310*/  VIADD R3, R2, 0x32028 ;  /* 0x0003202802037836 */ /* 0x000fc80000000000 */
[----:B------:R-:W-:-:S07]  /*d320*/  IMAD R2, R8, 0x8, R3 ;  /* 0x0000000808027824 */ /* 0x000fce00078e0203 */
.L_x_254:
[----:B0-----:R0:W1:Y:S02]  /*d330*/  SYNCS.PHASECHK.TRANS64.TRYWAIT P0, [R2+URZ], R5 ;  /* 0x00000005020075a7 */ /* 0x001064000800017f */
[----:B-1----:R-:W-:Y:S05]  /*d340*/  @!P0 NANOSLEEP.SYNCS 0x989680 ;  /* 0x009896800000895d */ /* 0x002fea0003900000 */
[----:B------:R-:W1:Y:S02]  /*d350*/  @!P0 SYNCS.PHASECHK.TRANS64 P0, [R2+URZ], R5 ;  /* 0x00000005020085a7 */ /* 0x000e64000800007f */
[----:B-1----:R-:W-:Y:S05]  /*d360*/  @!P0 BRA `(.L_x_254) ;  /* 0xfffffffc00f08947 */ /* 0x002fea000383ffff */
[----:B------:R-:W-:-:S05]  /*d370*/  VIADD R8, R8, 0x1 ;  /* 0x0000000108087836 */ /* 0x000fca0000000000 */
[----:B------:R-:W-:-:S04]  /*d380*/  ISETP.NE.AND P0, PT, R8, 0x5, PT ;  /* 0x000000050800780c */ /* 0x000fc80003f05270 */
[----:B0-----:R-:W-:Y:S02]  /*d390*/  SEL R5, RZ, 0x1, P0 ;  /* 0x00000001ff057807 */ /* 0x001fe40000000000 */
[----:B------:R-:W-:Y:S02]  /*d3a0*/  SEL R8, R8, RZ, P0 ;  /* 0x000000ff08087207 */ /* 0x000fe40000000000 */
[----:B------:R-:W-:-:S03]  /*d3b0*/  LOP3.LUT R7, R0, R5, RZ, 0x3c, !PT ;  /* 0x0000000500077212 */ /* 0x000fc600078e3cff */
[----:B------:R-:W-:Y:S01]  /*d3c0*/  IMAD R0, R8, 0x8, R3 ;  /* 0x0000000808007824 */ /* 0x000fe200078e0203 */
[----:B------:R-:W-:-:S07]  /*d3d0*/  SHF.L.U32 R5, R7, 0x1f, RZ ;  /* 0x0000001f07057819 */ /* 0x000fce00000006ff */
.L_x_255:
        /* <DEDUP_REMOVED lines=11> */
.L_x_256:
        /* <DEDUP_REMOVED lines=11> */
.L_x_257:
        /* <DEDUP_REMOVED lines=11> */
.L_x_258:
[----:B0-----:R0:W1:Y:S02]  /*d5f0*/  SYNCS.PHASECHK.TRANS64.TRYWAIT P0, [R8+URZ], R3 ;  /* 0x00000003080075a7 */ /* 0x001064000800017f */
[----:B-1----:R-:W-:Y:S05]  /*d600*/  @!P0 NANOSLEEP.SYNCS 0x989680 ;  /* 0x009896800000895d */ /* 0x002fea0003900000 */
[----:B------:R-:W1:Y:S02]  /*d610*/  @!P0 SYNCS.PHASECHK.TRANS64 P0, [R8+URZ], R3 ;  /* 0x00000003080085a7 */ /* 0x000e64000800007f */
[----:B-1----:R-:W-:Y:S05]  /*d620*/  @P0 EXIT ;  /* 0x000000000000094d */ /* 0x002fea0003800000 */
[----:B------:R-:W-:Y:S05]  /*d630*/  BRA `(.L_x_258) ;  /* 0xfffffffc00ec7947 */ /* 0x000fea000383ffff */
.L_x_259:
[----:B------:R-:W-:-:S00]  /*d640*/  BRA `(.L_x_259) ;  /* 0xfffffffc00fc7947 */ /* 0x000fc0000383ffff */
[----:B------:R-:W-:-:S00]  /*d650*/  NOP ;  /* 0x0000000000007918 */ /* 0x000fc00000000000 */
        /* <DEDUP_REMOVED lines=10> */
.L_x_260:


//--------------------- .nv.shared._ZN7cutlass13device_kernelINS_4conv6kernel13ConvUniversalINS1_16ConvProblemShapeILNS1_8OperatorE2ELi2EEENS1_10collective14CollectiveConvINS1_46MainloopSm90TmaGmmaWarpSpecializedImplicitGemmILS5_2ELi5ELi2EN4cute5tupleIJNSA_1CILi2EEENSC_ILi1EEESE_EEENS1_36KernelImplicitTmaWarpSpecializedSm90ELi1EEENSB_IJNSC_ILi256EEENSB_IJNSC_ILi64EEEEEESK_EEENS_10bfloat16_tESM_NSA_8TiledMMAINSA_8MMA_AtomIJNSA_4SM904GMMA27MMA_64x64x16_F32BF16BF16_SSILNSQ_5MajorE1ELSS_1ELNSQ_7ScaleInE1ELST_1EEEEEENSA_6LayoutINSB_IJSE_SE_SE_EEENSB_IJNSC_ILi0EEESY_SY_EEEEENSB_IJNSA_10UnderscoreES11_S11_EEEEENS7_6detail26Sm90ImplicitGemmTileTraitsINSA_13SM90_TMA_LOADENSA_14ComposedLayoutINSA_7SwizzleILi3ELi4ELi3EEENSA_18smem_ptr_flag_bitsILi16EEENSW_INSB_IJNSB_IJSJ_NSC_ILi4EEEEEENSB_IJNSC_ILi8EEES1E_EEENSB_IJSE_NSC_ILi5EEEEEEEEENSB_IJNSB_IJSE_NSC_ILi4096EEEEEENSB_IJSJ_NSC_ILi512EEEEEENSB_IJSY_NSC_ILi16384EEEEEEEEEEEEEvEENS15_INSA_30SM90_TMA_LOAD_IM2COL_MULTICASTENS17_IS19_S1B_NSW_INSB_IJNSB_IJSJ_SE_EEES1F_S1H_EEENSB_IJNSB_IJSE_SY_EEES1M_NSB_IJSY_S1J_EEEEEEEEEEvEEEENS_8epilogue10collective6detail29Sm90TmaWarpSpecializedAdapterINS24_15DefaultEpilogueISM_NSB_IJlNSB_IJSE_llEEESY_EEES29_NS23_6thread17LinearCombinationISM_Li1EffLNS2A_9ScaleType4KindE0ELNS_15FloatRoundStyleE2ESM_EENS_4gemm15EpilogueDefaultEEEEEvvEEEEvNT_6ParamsE --------------------------
	.section	.nv.shared._ZN7cutlass13device_kernelINS_4conv6kernel13ConvUniversalINS1_16ConvProblemShapeILNS1_8OperatorE2ELi2EEENS1_10collective14CollectiveConvINS1_46MainloopSm90TmaGmmaWarpSpecializedImplicitGemmILS5_2ELi5ELi2EN4cute5tupleIJNSA_1CILi2EEENSC_ILi1EEESE_EEENS1_36KernelImplicitTmaWarpSpecializedSm90ELi1EEENSB_IJNSC_ILi256EEENSB_IJNSC_ILi64EEEEEESK_EEENS_10bfloat16_tESM_NSA_8TiledMMAINSA_8MMA_AtomIJNSA_4SM904GMMA27MMA_64x64x16_F32BF16BF16_SSILNSQ_5MajorE1ELSS_1ELNSQ_7ScaleInE1ELST_1EEEEEENSA_6LayoutINSB_IJSE_SE_SE_EEENSB_IJNSC_ILi0EEESY_SY_EEEEENSB_IJNSA_10UnderscoreES11_S11_EEEEENS7_6detail26Sm90ImplicitGemmTileTraitsINSA_13SM90_TMA_LOADENSA_14ComposedLayoutINSA_7SwizzleILi3ELi4ELi3EEENSA_18smem_ptr_flag_bitsILi16EEENSW_INSB_IJNSB_IJSJ_NSC_ILi4EEEEEENSB_IJNSC_ILi8EEES1E_EEENSB_IJSE_NSC_ILi5EEEEEEEEENSB_IJNSB_IJSE_NSC_ILi4096EEEEEENSB_IJSJ_NSC_ILi512EEEEEENSB_IJSY_NSC_ILi16384EEEEEEEEEEEEEvEENS15_INSA_30SM90_TMA_LOAD_IM2COL_MULTICASTENS17_IS19_S1B_NSW_INSB_IJNSB_IJSJ_SE_EEES1F_S1H_EEENSB_IJNSB_IJSE_SY_EEES1M_NSB_IJSY_S1J_EEEEEEEEEEvEEEENS_8epilogue10collective6detail29Sm90TmaWarpSpecializedAdapterINS24_15DefaultEpilogueISM_NSB_IJlNSB_IJSE_llEEESY_EEES29_NS23_6thread17LinearCombinationISM_Li1EffLNS2A_9ScaleType4KindE0ELNS_15FloatRoundStyleE2ESM_EENS_4gemm15EpilogueDefaultEEEEEvvEEEEvNT_6ParamsE,"aw",@nobits
	.sectionflags	@""
	.align	16
	.zero		1024


//--------------------- .nv.shared.reserved.0     --------------------------
	.section	.nv.shared.reserved.0,"aw",@nobits
	.weak		__nv_reservedSMEM_offset_0_alias
	.size		__nv_reservedSMEM_offset_0_alias, 0, 0
	.other		__nv_reservedSMEM_offset_0_alias,@"STO_CUDA_RESERVED_SHARED STV_DEFAULT"
__nv_reservedSMEM_offset_0_alias:
	.zero		0


//--------------------- .nv.global                --------------------------
	.section	.nv.global,"aw",@nobits
.nv.global:
	.type		_ZN39_INTERNAL_4b3d3574_4_k_cu_f53488ef_33314cute1_E,@object
	.size		_ZN39_INTERNAL_4b3d3574_4_k_cu_f53488ef_33314cute1_E,(_ZN39_INTERNAL_4b3d3574_4_k_cu_f53488ef_33314cuda3std3__45__cpo6cbeginE - _ZN39_INTERNAL_4b3d3574_4_k_cu_f53488ef_33314cute1_E)
_ZN39_INTERNAL_4b3d3574_4_k_cu_f53488ef_33314cute1_E:
	.zero		1
	.type		_ZN39_INTERNAL_4b3d3574_4_k_cu_f53488ef_33314cuda3std3__45__cpo6cbeginE,@object
	.size		_ZN39_INTERNAL_4b3d3574_4_k_cu_f53488ef_33314cuda3std3__45__cpo6cbeginE,(_ZN39_INTERNAL_4b3d3574_4_k_cu_f53488ef_33314cuda3std3__48in_placeE - _ZN39_INTERNAL_4b3d3574_4_k_cu_f53488ef_33314cuda3std3__45__cpo6cbeginE)
_ZN39_INTERNAL_4b3d3574_4_k_cu_f53488ef_33314cuda3std3__45__cpo6cbeginE:
	.zero		1
	.type		_ZN39_INTERNAL_4b3d3574_4_k_cu_f53488ef_33314cuda3std3__48in_placeE,@object
	.size		_ZN39_INTERNAL_4b3d3574_4_k_cu_f53488ef_33314cuda3std3__48in_placeE,(_ZN39_INTERNAL_4b3d3574_4_k_cu_f53488ef_33314cuda3std6ranges3__45__cpo9iter_moveE - _ZN39_INTERNAL_4b3d3574_4_k_cu_f53488ef_33314cuda3std3__48in_placeE)
_ZN39_INTERNAL_4b3d3574_4_k_cu_f53488ef_33314cuda3std3__48in_placeE:
	.zero		1
	.type		_ZN39_INTERNAL_4b3d3574_4_k_cu_f53488ef_33314cuda3std6ranges3__45__cpo9iter_moveE,@object
	.size		_ZN39_INTERNAL_4b3d3574_4_k_cu_f53488ef_33314cuda3std6ranges3__45__cpo9iter_moveE,(_ZN39_INTERNAL_4b3d3574_4_k_cu_f53488ef_33314cuda3std3__45__cpo5beginE - _ZN39_INTERNAL_4b3d3574_4_k_cu_f53488ef_33314cuda3std6ranges3__45__cpo9iter_moveE)
_ZN39_INTERNAL_4b3d3574_4_k_cu_f53488ef_33314cuda3std6ranges3__45__cpo9iter_moveE:
	.zero		1
	.type		_ZN39_INTERNAL_4b3d3574_4_k_cu_f53488ef_33314cuda3std3__45__cpo5beginE,@object
	.size		_ZN39_INTERNAL_4b3d3574_4_k_cu_f53488ef_33314cuda3std3__45__cpo5beginE,(_ZN39_INTERNAL_4b3d3574_4_k_cu_f53488ef_33314cuda3std3__441_GLOBAL__N__4b3d3574_4_k_cu_f53488ef_33316ignoreE - _ZN39_INTERNAL_4b3d3574_4_k_cu_f53488ef_33314cuda3std3__45__cpo5beginE)
_ZN39_INTERNAL_4b3d3574_4_k_cu_f53488ef_33314cuda3std3__45__cpo5beginE:
	.zero		1
	.type		_ZN39_INTERNAL_4b3d3574_4_k_cu_f53488ef_33314cuda3std3__441_GLOBAL__N__4b3d3574_4_k_cu_f53488ef_33316ignoreE,@object
	.size		_ZN39_INTERNAL_4b3d3574_4_k_cu_f53488ef_33314cuda3std3__441_GLOBAL__N__4b3d3574_4_k_cu_f53488ef_33316ignoreE,(_ZN39_INTERNAL_4b3d3574_4_k_cu_f53488ef_33314cute7productE - _ZN39_INTERNAL_4b3d3574_4_k_cu_f53488ef_33314cuda3std3__441_GLOBAL__N__4b3d3574_4_k_cu_f53488ef_33316ignoreE)
_ZN39_INTERNAL_4b3d3574_4_k_cu_f53488ef_33314cuda3std3__441_GLOBAL__N__4b3d3574_4_k_cu_f53488ef_33316ignoreE:
	.zero		1
	.type		_ZN39_INTERNAL_4b3d3574_4_k_cu_f53488ef_33314cute7productE,@object
	.size		_ZN39_INTERNAL_4b3d3574_4_k_cu_f53488ef_33314cute7productE,(_ZN39_INTERNAL_4b3d3574_4_k_cu_f53488ef_33314cuda3std3__45__cpo3endE - _ZN39_INTERNAL_4b3d3574_4_k_cu_f53488ef_33314cute7productE)
_ZN39_INTERNAL_4b3d3574_4_k_cu_f53488ef_33314cute7productE:
	.zero		1
	.type		_ZN39_INTERNAL_4b3d3574_4_k_cu_f53488ef_33314cuda3std3__45__cpo3endE,@object
	.size		_ZN39_INTERNAL_4b3d3574_4_k_cu_f53488ef_33314cuda3std3__45__cpo3endE,(_ZN39_INTERNAL_4b3d3574_4_k_cu_f53488ef_33314cuda3std3__419piecewise_constructE - _ZN39_INTERNAL_4b3d3574_4_k_cu_f53488ef_33314cuda3std3__45__cpo3endE)
_ZN39_INTERNAL_4b3d3574_4_k_cu_f53488ef_33314cuda3std3__45__cpo3endE:
	.zero		1
	.type		_ZN39_INTERNAL_4b3d3574_4_k_cu_f53488ef_33314cuda3std3__419piecewise_constructE,@object
	.size		_ZN39_INTERNAL_4b3d3574_4_k_cu_f53488ef_33314cuda3std3__419piecewise_constructE,(_ZN39_INTERNAL_4b3d3574_4_k_cu_f53488ef_33314cuda3std3__45__cpo4cendE - _ZN39_INTERNAL_4b3d3574_4_k_cu_f53488ef_33314cuda3std3__419piecewise_constructE)
_ZN39_INTERNAL_4b3d3574_4_k_cu_f53488ef_33314cuda3std3__419piecewise_constructE:
	.zero		1
	.type		_ZN39_INTERNAL_4b3d3574_4_k_cu_f53488ef_33314cuda3std3__45__cpo4cendE,@object
	.size		_ZN39_INTERNAL_4b3d3574_4_k_cu_f53488ef_33314cuda3std3__45__cpo4cendE,(_ZN39_INTERNAL_4b3d3574_4_k_cu_f53488ef_33314cuda3std6ranges3__45__cpo4swapE - _ZN39_INTERNAL_4b3d3574_4_k_cu_f53488ef_33314cuda3std3__45__cpo4cendE)
_ZN39_INTERNAL_4b3d3574_4_k_cu_f53488ef_33314cuda3std3__45__cpo4cendE:
	.zero		1
	.type		_ZN39_INTERNAL_4b3d3574_4_k_cu_f53488ef_33314cuda3std6ranges3__45__cpo4swapE,@object
	.size		_ZN39_INTERNAL_4b3d3574_4_k_cu_f53488ef_33314cuda3std6ranges3__45__cpo4swapE,(.L_7 - _ZN39_INTERNAL_4b3d3574_4_k_cu_f53488ef_33314cuda3std6ranges3__45__cpo4swapE)
_ZN39_INTERNAL_4b3d3574_4_k_cu_f53488ef_33314cuda3std6ranges3__45__cpo4swapE:
	.zero		1
.L_7:


//--------------------- .nv.constant0._ZN7cutlass13device_kernelINS_4conv6kernel13ConvUniversalINS1_16ConvProblemShapeILNS1_8OperatorE2ELi2EEENS1_10collective14CollectiveConvINS1_46MainloopSm90TmaGmmaWarpSpecializedImplicitGemmILS5_2ELi5ELi2EN4cute5tupleIJNSA_1CILi2EEENSC_ILi1EEESE_EEENS1_36KernelImplicitTmaWarpSpecializedSm90ELi1EEENSB_IJNSC_ILi256EEENSB_IJNSC_ILi64EEEEEESK_EEENS_10bfloat16_tESM_NSA_8TiledMMAINSA_8MMA_AtomIJNSA_4SM904GMMA27MMA_64x64x16_F32BF16BF16_SSILNSQ_5MajorE1ELSS_1ELNSQ_7ScaleInE1ELST_1EEEEEENSA_6LayoutINSB_IJSE_SE_SE_EEENSB_IJNSC_ILi0EEESY_SY_EEEEENSB_IJNSA_10UnderscoreES11_S11_EEEEENS7_6detail26Sm90ImplicitGemmTileTraitsINSA_13SM90_TMA_LOADENSA_14ComposedLayoutINSA_7SwizzleILi3ELi4ELi3EEENSA_18smem_ptr_flag_bitsILi16EEENSW_INSB_IJNSB_IJSJ_NSC_ILi4EEEEEENSB_IJNSC_ILi8EEES1E_EEENSB_IJSE_NSC_ILi5EEEEEEEEENSB_IJNSB_IJSE_NSC_ILi4096EEEEEENSB_IJSJ_NSC_ILi512EEEEEENSB_IJSY_NSC_ILi16384EEEEEEEEEEEEEvEENS15_INSA_30SM90_TMA_LOAD_IM2COL_MULTICASTENS17_IS19_S1B_NSW_INSB_IJNSB_IJSJ_SE_EEES1F_S1H_EEENSB_IJNSB_IJSE_SY_EEES1M_NSB_IJSY_S1J_EEEEEEEEEEvEEEENS_8epilogue10collective6detail29Sm90TmaWarpSpecializedAdapterINS24_15DefaultEpilogueISM_NSB_IJlNSB_IJSE_llEEESY_EEES29_NS23_6thread17LinearCombinationISM_Li1EffLNS2A_9ScaleType4KindE0ELNS_15FloatRoundStyleE2ESM_EENS_4gemm15EpilogueDefaultEEEEEvvEEEEvNT_6ParamsE --------------------------
	.section	.nv.constant0._ZN7cutlass13device_kernelINS_4conv6kernel13ConvUniversalINS1_16ConvProblemShapeILNS1_8OperatorE2ELi2EEENS1_10collective14CollectiveConvINS1_46MainloopSm90TmaGmmaWarpSpecializedImplicitGemmILS5_2ELi5ELi2EN4cute5tupleIJNSA_1CILi2EEENSC_ILi1EEESE_EEENS1_36KernelImplicitTmaWarpSpecializedSm90ELi1EEENSB_IJNSC_ILi256EEENSB_IJNSC_ILi64EEEEEESK_EEENS_10bfloat16_tESM_NSA_8TiledMMAINSA_8MMA_AtomIJNSA_4SM904GMMA27MMA_64x64x16_F32BF16BF16_SSILNSQ_5MajorE1ELSS_1ELNSQ_7ScaleInE1ELST_1EEEEEENSA_6LayoutINSB_IJSE_SE_SE_EEENSB_IJNSC_ILi0EEESY_SY_EEEEENSB_IJNSA_10UnderscoreES11_S11_EEEEENS7_6detail26Sm90ImplicitGemmTileTraitsINSA_13SM90_TMA_LOADENSA_14ComposedLayoutINSA_7SwizzleILi3ELi4ELi3EEENSA_18smem_ptr_flag_bitsILi16EEENSW_INSB_IJNSB_IJSJ_NSC_ILi4EEEEEENSB_IJNSC_ILi8EEES1E_EEENSB_IJSE_NSC_ILi5EEEEEEEEENSB_IJNSB_IJSE_NSC_ILi4096EEEEEENSB_IJSJ_NSC_ILi512EEEEEENSB_IJSY_NSC_ILi16384EEEEEEEEEEEEEvEENS15_INSA_30SM90_TMA_LOAD_IM2COL_MULTICASTENS17_IS19_S1B_NSW_INSB_IJNSB_IJSJ_SE_EEES1F_S1H_EEENSB_IJNSB_IJSE_SY_EEES1M_NSB_IJSY_S1J_EEEEEEEEEEvEEEENS_8epilogue10collective6detail29Sm90TmaWarpSpecializedAdapterINS24_15DefaultEpilogueISM_NSB_IJlNSB_IJSE_llEEESY_EEES29_NS23_6thread17LinearCombinationISM_Li1EffLNS2A_9ScaleType4KindE0ELNS_15FloatRoundStyleE2ESM_EENS_4gemm15EpilogueDefaultEEEEEvvEEEEvNT_6ParamsE,"a",@progbits
	.sectionflags	@""
	.align	4
.nv.constant0._ZN7cutlass13device_kernelINS_4conv6kernel13ConvUniversalINS1_16ConvProblemShapeILNS1_8OperatorE2ELi2EEENS1_10collective14CollectiveConvINS1_46MainloopSm90TmaGmmaWarpSpecializedImplicitGemmILS5_2ELi5ELi2EN4cute5tupleIJNSA_1CILi2EEENSC_ILi1EEESE_EEENS1_36KernelImplicitTmaWarpSpecializedSm90ELi1EEENSB_IJNSC_ILi256EEENSB_IJNSC_ILi64EEEEEESK_EEENS_10bfloat16_tESM_NSA_8TiledMMAINSA_8MMA_AtomIJNSA_4SM904GMMA27MMA_64x64x16_F32BF16BF16_SSILNSQ_5MajorE1ELSS_1ELNSQ_7ScaleInE1ELST_1EEEEEENSA_6LayoutINSB_IJSE_SE_SE_EEENSB_IJNSC_ILi0EEESY_SY_EEEEENSB_IJNSA_10UnderscoreES11_S11_EEEEENS7_6detail26Sm90ImplicitGemmTileTraitsINSA_13SM90_TMA_LOADENSA_14ComposedLayoutINSA_7SwizzleILi3ELi4ELi3EEENSA_18smem_ptr_flag_bitsILi16EEENSW_INSB_IJNSB_IJSJ_NSC_ILi4EEEEEENSB_IJNSC_ILi8EEES1E_EEENSB_IJSE_NSC_ILi5EEEEEEEEENSB_IJNSB_IJSE_NSC_ILi4096EEEEEENSB_IJSJ_NSC_ILi512EEEEEENSB_IJSY_NSC_ILi16384EEEEEEEEEEEEEvEENS15_INSA_30SM90_TMA_LOAD_IM2COL_MULTICASTENS17_IS19_S1B_NSW_INSB_IJNSB_IJSJ_SE_EEES1F_S1H_EEENSB_IJNSB_IJSE_SY_EEES1M_NSB_IJSY_S1J_EEEEEEEEEEvEEEENS_8epilogue10collective6detail29Sm90TmaWarpSpecializedAdapterINS24_15DefaultEpilogueISM_NSB_IJlNSB_IJSE_llEEESY_EEES29_NS23_6thread17LinearCombinationISM_Li1EffLNS2A_9ScaleType4KindE0ELNS_15FloatRoundStyleE2ESM_EENS_4gemm15EpilogueDefaultEEEEEvvEEEEvNT_6ParamsE:
	.zero		1536


//--------------------- SYMBOLS --------------------------

	.type		.nv.reservedSmem.offset0,@object
	.size		.nv.reservedSmem.offset0,0x4
